	.target	sm_100a

	.elftype	@"ET_EXEC"


//--------------------- .note.nv.tkinfo           --------------------------
	.section	.note.nv.tkinfo,"",@"SHT_NOTE"
	.sectionflags	@"SHF_NOTE_NV_TKINFO"
	.tkinfo
        /*0018*/ 	.word	0x00000002
        /*0030*/ 	.string	""
        /*0030*/ 	.string	"ptxas"
        /*0030*/ 	.string	"Cuda compilation tools, release 13.0, V13.0.88"
        /*0030*/ 	.string	"Build cuda_13.0.r13.0/compiler.36424714_0"
        /*0030*/ 	.string	"-arch sm_100a -m 64 "



//--------------------- .note.nv.cuinfo           --------------------------
	.section	.note.nv.cuinfo,"",@"SHT_NOTE"
	.sectionflags	@"SHF_NOTE_NV_CUINFO"
        /*0018*/ 	.short	0x0002
        /*001a*/ 	.short	0x0064
        /*001c*/ 	.short	0x0082
	.zero		2


//--------------------- .nv.info                  --------------------------
	.section	.nv.info,"",@"SHT_CUDA_INFO"
	.align	4


	//----- nvinfo : EIATTR_REGCOUNT
	.align		4
        /*0000*/ 	.byte	0x04, 0x2f
        /*0002*/ 	.short	(.L_19 - .L_18)
	.align		4
.L_18:
        /*0004*/ 	.word	index@(_ZN7cutlass13device_kernelINS_4gemm6kernel13GemmUniversalIN4cute5tupleIJiiiiEEENS1_10collective13CollectiveMmaINS1_41MainloopSm100TmaUmmaWarpSpecializedSparseILi6ELi2ELi1ENS5_IJNS4_1CILi2EEENSA_ILi1EEESC_EEEEENS5_IJNSA_ILi256EEESF_NSA_ILi128EEEEEEaNS5_IJNS4_6LayoutINS5_IJiNS5_IJSB_iEEEiEEENS5_IJlNS5_IJSC_SB_EEElEEEEENSI_INS5_IJNS5_IJSG_iEEESO_iEEENS5_IJNS5_IJSG_NSA_ILi16384EEEEEENS5_IJSC_lEEElEEEEEEEEaNS5_IJlSC_lEEENS4_8TiledMMAINS4_8MMA_AtomIJNS4_28SM100_MMA_S8_2x1SM_SS_SPARSEIaaiLi256ELi256ELNS4_4UMMA5MajorE0ELS11_0ELNS10_8SaturateE0EEEEEENSI_INS5_IJSC_SC_SC_EEENS5_IJNSA_ILi0EEES16_S16_EEEEENS5_IJNS4_10UnderscoreES19_S19_EEEEENS4_18SM100_TMA_2SM_LOADENS4_14ComposedLayoutINS4_7SwizzleILi2ELi4ELi3EEENS4_25smem_sparse_ptr_flag_bitsILi2ELi8EEENSI_INS5_IJNS5_IJSC_NSA_ILi8EEEEEENS5_IJSB_NSA_ILi64EEEEEEEEENS5_IJNS5_IJS16_SG_EEESL_EEEEEEEvNS4_8identityES1C_NS1D_INS1E_ILi3ELi4ELi3EEENS4_18smem_ptr_flag_bitsILi8EEENSI_INS5_IJS1I_SG_EEENS5_IJSG_SC_EEEEEEEvS1R_EENS_8epilogue10collective18CollectiveEpilogueINS20_23Sm100TmaWarpSpecializedILi4ELi2ELi32ELb1ELb0EEEJNS5_IJSG_SF_SG_EEENS5_IJNSI_ISG_SC_EENSI_INSA_ILi32EEESC_EEEEEiNS5_IJSC_llEEEiS2A_NS20_6fusion15FusionCallbacksIS24_NS2B_17LinearCombinationIiiiiLNS_15FloatRoundStyleE2EEES25_S29_JEEENS4_5SM1004TMEM4LOAD26SM100_TMEM_LOAD_32dp32b32xENS4_13SM90_TMA_LOADENS1D_INS1E_ILi2ELi5ELi2EEENS1T_ILi32EEENSI_INS5_IJS27_NSA_ILi4EEEEEENS5_IJSC_S27_EEEEEEENS4_39AutoVectorizingCopyWithAssumedAlignmentILi128EEENS4_14SM90_TMA_STOREES2S_S2U_S2U_EEEvvEEEEvNT_6ParamsE)
        /*0008*/ 	.word	0x0000006b


	//----- nvinfo : EIATTR_FRAME_SIZE
	.align		4
.L_19:
        /*000c*/ 	.byte	0x04, 0x11
        /*000e*/ 	.short	(.L_21 - .L_20)
	.align		4
.L_20:
        /*0010*/ 	.word	index@($__internal_2_$__cuda_sm10x_tcgen05_guardrail_trap_unallocated_columns_being_dealloced)
        /*0014*/ 	.word	0x00000000


	//----- nvinfo : EIATTR_FRAME_SIZE
	.align		4
.L_21:
        /*0018*/ 	.byte	0x04, 0x11
        /*001a*/ 	.short	(.L_23 - .L_22)
	.align		4
.L_22:
        /*001c*/ 	.word	index@($__internal_1_$__cuda_sm10x_tcgen05_guardrail_trap_phase_invalid_during_alloc)
        /*0020*/ 	.word	0x00000000


	//----- nvinfo : EIATTR_FRAME_SIZE
	.align		4
.L_23:
        /*0024*/ 	.byte	0x04, 0x11
        /*0026*/ 	.short	(.L_25 - .L_24)
	.align		4
.L_24:
        /*0028*/ 	.word	index@($__internal_0_$__cuda_sm10x_tcgen05_guardrail_trap_col_being_dealloced_not_returned_by_alloc)
        /*002c*/ 	.word	0x00000000


	//----- nvinfo : EIATTR_FRAME_SIZE
	.align		4
.L_25:
        /*0030*/ 	.byte	0x04, 0x11
        /*0032*/ 	.short	(.L_27 - .L_26)
	.align		4
.L_26:
        /*0034*/ 	.word	index@(_ZN7cutlass13device_kernelINS_4gemm6kernel13GemmUniversalIN4cute5tupleIJiiiiEEENS1_10collective13CollectiveMmaINS1_41MainloopSm100TmaUmmaWarpSpecializedSparseILi6ELi2ELi1ENS5_IJNS4_1CILi2EEENSA_ILi1EEESC_EEEEENS5_IJNSA_ILi256EEESF_NSA_ILi128EEEEEEaNS5_IJNS4_6LayoutINS5_IJiNS5_IJSB_iEEEiEEENS5_IJlNS5_IJSC_SB_EEElEEEEENSI_INS5_IJNS5_IJSG_iEEESO_iEEENS5_IJNS5_IJSG_NSA_ILi16384EEEEEENS5_IJSC_lEEElEEEEEEEEaNS5_IJlSC_lEEENS4_8TiledMMAINS4_8MMA_AtomIJNS4_28SM100_MMA_S8_2x1SM_SS_SPARSEIaaiLi256ELi256ELNS4_4UMMA5MajorE0ELS11_0ELNS10_8SaturateE0EEEEEENSI_INS5_IJSC_SC_SC_EEENS5_IJNSA_ILi0EEES16_S16_EEEEENS5_IJNS4_10UnderscoreES19_S19_EEEEENS4_18SM100_TMA_2SM_LOADENS4_14ComposedLayoutINS4_7SwizzleILi2ELi4ELi3EEENS4_25smem_sparse_ptr_flag_bitsILi2ELi8EEENSI_INS5_IJNS5_IJSC_NSA_ILi8EEEEEENS5_IJSB_NSA_ILi64EEEEEEEEENS5_IJNS5_IJS16_SG_EEESL_EEEEEEEvNS4_8identityES1C_NS1D_INS1E_ILi3ELi4ELi3EEENS4_18smem_ptr_flag_bitsILi8EEENSI_INS5_IJS1I_SG_EEENS5_IJSG_SC_EEEEEEEvS1R_EENS_8epilogue10collective18CollectiveEpilogueINS20_23Sm100TmaWarpSpecializedILi4ELi2ELi32ELb1ELb0EEEJNS5_IJSG_SF_SG_EEENS5_IJNSI_ISG_SC_EENSI_INSA_ILi32EEESC_EEEEEiNS5_IJSC_llEEEiS2A_NS20_6fusion15FusionCallbacksIS24_NS2B_17LinearCombinationIiiiiLNS_15FloatRoundStyleE2EEES25_S29_JEEENS4_5SM1004TMEM4LOAD26SM100_TMEM_LOAD_32dp32b32xENS4_13SM90_TMA_LOADENS1D_INS1E_ILi2ELi5ELi2EEENS1T_ILi32EEENSI_INS5_IJS27_NSA_ILi4EEEEEENS5_IJSC_S27_EEEEEEENS4_39AutoVectorizingCopyWithAssumedAlignmentILi128EEENS4_14SM90_TMA_STOREES2S_S2U_S2U_EEEvvEEEEvNT_6ParamsE)
        /*0038*/ 	.word	0x00000000


	//----- nvinfo : EIATTR_MIN_STACK_SIZE
	.align		4
.L_27:
        /*003c*/ 	.byte	0x04, 0x12
        /*003e*/ 	.short	(.L_29 - .L_28)
	.align		4
.L_28:
        /*0040*/ 	.word	index@(_ZN7cutlass13device_kernelINS_4gemm6kernel13GemmUniversalIN4cute5tupleIJiiiiEEENS1_10collective13CollectiveMmaINS1_41MainloopSm100TmaUmmaWarpSpecializedSparseILi6ELi2ELi1ENS5_IJNS4_1CILi2EEENSA_ILi1EEESC_EEEEENS5_IJNSA_ILi256EEESF_NSA_ILi128EEEEEEaNS5_IJNS4_6LayoutINS5_IJiNS5_IJSB_iEEEiEEENS5_IJlNS5_IJSC_SB_EEElEEEEENSI_INS5_IJNS5_IJSG_iEEESO_iEEENS5_IJNS5_IJSG_NSA_ILi16384EEEEEENS5_IJSC_lEEElEEEEEEEEaNS5_IJlSC_lEEENS4_8TiledMMAINS4_8MMA_AtomIJNS4_28SM100_MMA_S8_2x1SM_SS_SPARSEIaaiLi256ELi256ELNS4_4UMMA5MajorE0ELS11_0ELNS10_8SaturateE0EEEEEENSI_INS5_IJSC_SC_SC_EEENS5_IJNSA_ILi0EEES16_S16_EEEEENS5_IJNS4_10UnderscoreES19_S19_EEEEENS4_18SM100_TMA_2SM_LOADENS4_14ComposedLayoutINS4_7SwizzleILi2ELi4ELi3EEENS4_25smem_sparse_ptr_flag_bitsILi2ELi8EEENSI_INS5_IJNS5_IJSC_NSA_ILi8EEEEEENS5_IJSB_NSA_ILi64EEEEEEEEENS5_IJNS5_IJS16_SG_EEESL_EEEEEEEvNS4_8identityES1C_NS1D_INS1E_ILi3ELi4ELi3EEENS4_18smem_ptr_flag_bitsILi8EEENSI_INS5_IJS1I_SG_EEENS5_IJSG_SC_EEEEEEEvS1R_EENS_8epilogue10collective18CollectiveEpilogueINS20_23Sm100TmaWarpSpecializedILi4ELi2ELi32ELb1ELb0EEEJNS5_IJSG_SF_SG_EEENS5_IJNSI_ISG_SC_EENSI_INSA_ILi32EEESC_EEEEEiNS5_IJSC_llEEEiS2A_NS20_6fusion15FusionCallbacksIS24_NS2B_17LinearCombinationIiiiiLNS_15FloatRoundStyleE2EEES25_S29_JEEENS4_5SM1004TMEM4LOAD26SM100_TMEM_LOAD_32dp32b32xENS4_13SM90_TMA_LOADENS1D_INS1E_ILi2ELi5ELi2EEENS1T_ILi32EEENSI_INS5_IJS27_NSA_ILi4EEEEEENS5_IJSC_S27_EEEEEEENS4_39AutoVectorizingCopyWithAssumedAlignmentILi128EEENS4_14SM90_TMA_STOREES2S_S2U_S2U_EEEvvEEEEvNT_6ParamsE)
        /*0044*/ 	.word	0x00000000
.L_29:


//--------------------- .nv.compat                --------------------------
	.section	.nv.compat,"",@"SHT_CUDA_COMPAT_INFO"
	.align	4
        /*0000*/ 	.byte	0x02, 0x09, 0x01, 0x00, 0x02, 0x02, 0x03, 0x00, 0x02, 0x05, 0x06, 0x00, 0x03, 0x07, 0x01, 0x01
        /*0010*/ 	.byte	0x02, 0x03, 0x01, 0x00, 0x02, 0x06, 0x01, 0x00, 0x04, 0x0b, 0x08, 0x00, 0x01, 0x00, 0x00, 0x00
        /*0020*/ 	.byte	0x00, 0x00, 0x00, 0x00


//--------------------- .nv.info._ZN7cutlass13device_kernelINS_4gemm6kernel13GemmUniversalIN4cute5tupleIJiiiiEEENS1_10collective13CollectiveMmaINS1_41MainloopSm100TmaUmmaWarpSpecializedSparseILi6ELi2ELi1ENS5_IJNS4_1CILi2EEENSA_ILi1EEESC_EEEEENS5_IJNSA_ILi256EEESF_NSA_ILi128EEEEEEaNS5_IJNS4_6LayoutINS5_IJiNS5_IJSB_iEEEiEEENS5_IJlNS5_IJSC_SB_EEElEEEEENSI_INS5_IJNS5_IJSG_iEEESO_iEEENS5_IJNS5_IJSG_NSA_ILi16384EEEEEENS5_IJSC_lEEElEEEEEEEEaNS5_IJlSC_lEEENS4_8TiledMMAINS4_8MMA_AtomIJNS4_28SM100_MMA_S8_2x1SM_SS_SPARSEIaaiLi256ELi256ELNS4_4UMMA5MajorE0ELS11_0ELNS10_8SaturateE0EEEEEENSI_INS5_IJSC_SC_SC_EEENS5_IJNSA_ILi0EEES16_S16_EEEEENS5_IJNS4_10UnderscoreES19_S19_EEEEENS4_18SM100_TMA_2SM_LOADENS4_14ComposedLayoutINS4_7SwizzleILi2ELi4ELi3EEENS4_25smem_sparse_ptr_flag_bitsILi2ELi8EEENSI_INS5_IJNS5_IJSC_NSA_ILi8EEEEEENS5_IJSB_NSA_ILi64EEEEEEEEENS5_IJNS5_IJS16_SG_EEESL_EEEEEEEvNS4_8identityES1C_NS1D_INS1E_ILi3ELi4ELi3EEENS4_18smem_ptr_flag_bitsILi8EEENSI_INS5_IJS1I_SG_EEENS5_IJSG_SC_EEEEEEEvS1R_EENS_8epilogue10collective18CollectiveEpilogueINS20_23Sm100TmaWarpSpecializedILi4ELi2ELi32ELb1ELb0EEEJNS5_IJSG_SF_SG_EEENS5_IJNSI_ISG_SC_EENSI_INSA_ILi32EEESC_EEEEEiNS5_IJSC_llEEEiS2A_NS20_6fusion15FusionCallbacksIS24_NS2B_17LinearCombinationIiiiiLNS_15FloatRoundStyleE2EEES25_S29_JEEENS4_5SM1004TMEM4LOAD26SM100_TMEM_LOAD_32dp32b32xENS4_13SM90_TMA_LOADENS1D_INS1E_ILi2ELi5ELi2EEENS1T_ILi32EEENSI_INS5_IJS27_NSA_ILi4EEEEEENS5_IJSC_S27_EEEEEEENS4_39AutoVectorizingCopyWithAssumedAlignmentILi128EEENS4_14SM90_TMA_STOREES2S_S2U_S2U_EEEvvEEEEvNT_6ParamsE --------------------------
	.section	.nv.info._ZN7cutlass13device_kernelINS_4gemm6kernel13GemmUniversalIN4cute5tupleIJiiiiEEENS1_10collective13CollectiveMmaINS1_41MainloopSm100TmaUmmaWarpSpecializedSparseILi6ELi2ELi1ENS5_IJNS4_1CILi2EEENSA_ILi1EEESC_EEEEENS5_IJNSA_ILi256EEESF_NSA_ILi128EEEEEEaNS5_IJNS4_6LayoutINS5_IJiNS5_IJSB_iEEEiEEENS5_IJlNS5_IJSC_SB_EEElEEEEENSI_INS5_IJNS5_IJSG_iEEESO_iEEENS5_IJNS5_IJSG_NSA_ILi16384EEEEEENS5_IJSC_lEEElEEEEEEEEaNS5_IJlSC_lEEENS4_8TiledMMAINS4_8MMA_AtomIJNS4_28SM100_MMA_S8_2x1SM_SS_SPARSEIaaiLi256ELi256ELNS4_4UMMA5MajorE0ELS11_0ELNS10_8SaturateE0EEEEEENSI_INS5_IJSC_SC_SC_EEENS5_IJNSA_ILi0EEES16_S16_EEEEENS5_IJNS4_10UnderscoreES19_S19_EEEEENS4_18SM100_TMA_2SM_LOADENS4_14ComposedLayoutINS4_7SwizzleILi2ELi4ELi3EEENS4_25smem_sparse_ptr_flag_bitsILi2ELi8EEENSI_INS5_IJNS5_IJSC_NSA_ILi8EEEEEENS5_IJSB_NSA_ILi64EEEEEEEEENS5_IJNS5_IJS16_SG_EEESL_EEEEEEEvNS4_8identityES1C_NS1D_INS1E_ILi3ELi4ELi3EEENS4_18smem_ptr_flag_bitsILi8EEENSI_INS5_IJS1I_SG_EEENS5_IJSG_SC_EEEEEEEvS1R_EENS_8epilogue10collective18CollectiveEpilogueINS20_23Sm100TmaWarpSpecializedILi4ELi2ELi32ELb1ELb0EEEJNS5_IJSG_SF_SG_EEENS5_IJNSI_ISG_SC_EENSI_INSA_ILi32EEESC_EEEEEiNS5_IJSC_llEEEiS2A_NS20_6fusion15FusionCallbacksIS24_NS2B_17LinearCombinationIiiiiLNS_15FloatRoundStyleE2EEES25_S29_JEEENS4_5SM1004TMEM4LOAD26SM100_TMEM_LOAD_32dp32b32xENS4_13SM90_TMA_LOADENS1D_INS1E_ILi2ELi5ELi2EEENS1T_ILi32EEENSI_INS5_IJS27_NSA_ILi4EEEEEENS5_IJSC_S27_EEEEEEENS4_39AutoVectorizingCopyWithAssumedAlignmentILi128EEENS4_14SM90_TMA_STOREES2S_S2U_S2U_EEEvvEEEEvNT_6ParamsE,"",@"SHT_CUDA_INFO"
	.sectionflags	@""
	.align	4


	//----- nvinfo : EIATTR_CUDA_API_VERSION
	.align		4
        /*0000*/ 	.byte	0x04, 0x37
        /*0002*/ 	.short	(.L_31 - .L_30)
.L_30:
        /*0004*/ 	.word	0x00000082


	//----- nvinfo : EIATTR_KPARAM_INFO
	.align		4
.L_31:
        /*0008*/ 	.byte	0x04, 0x17
        /*000a*/ 	.short	(.L_33 - .L_32)
.L_32:
        /*000c*/ 	.word	0x00000000
        /*0010*/ 	.short	0x0000
        /*0012*/ 	.short	0x0000
        /*0014*/ 	.byte	0x00, 0xf0, 0x01, 0x28


	//----- nvinfo : EIATTR_AT_ENTRY_FRAGMENTS
	.align		4
.L_33:
        /*0018*/ 	.byte	0x04, 0x4f
        /*001a*/ 	.short	(.L_35 - .L_34)


	//   ....[0]....
.L_34:
        /*001c*/ 	.word	0x00000007


	//----- nvinfo : EIATTR_RESERVED_SMEM_USED
	.align		4
.L_35:
        /*0020*/ 	.byte	0x01, 0x41
	.zero		2


	//----- nvinfo : EIATTR_SPARSE_MMA_MASK
	.align		4
        /*0024*/ 	.byte	0x03, 0x50
        /*0026*/ 	.short	0x0040


	//----- nvinfo : EIATTR_TCGEN05_2CTA_USED
	.align		4
        /*0028*/ 	.byte	0x01, 0x52
	.zero		2


	//----- nvinfo : EIATTR_MAXREG_COUNT
	.align		4
        /*002c*/ 	.byte	0x03, 0x1b
        /*002e*/ 	.short	0x00ff


	//----- nvinfo : EIATTR_NUM_BARRIERS
	.align		4
        /*0030*/ 	.byte	0x02, 0x4c
        /*0032*/ 	.byte	0x07
	.zero		1


	//----- nvinfo : EIATTR_EXTERNS
	.align		4
        /*0034*/ 	.byte	0x04, 0x0f
        /*0036*/ 	.short	(.L_37 - .L_36)


	//   ....[0]....
	.align		4
.L_36:
        /*0038*/ 	.word	index@(__assertfail)


	//----- nvinfo : EIATTR_MERCURY_ISA_VERSION
	.align		4
.L_37:
        /*003c*/ 	.byte	0x03, 0x5f
        /*003e*/ 	.short	0x0101


	//----- nvinfo : EIATTR_INT_WARP_WIDE_INSTR_OFFSETS
	.align		4
        /*0040*/ 	.byte	0x04, 0x31
        /*0042*/ 	.short	(.L_39 - .L_38)


	//   ....[0]....
.L_38:
        /*0044*/ 	.word	0x00000cf0


	//   ....[1]....
        /*0048*/ 	.word	0x00000d90


	//   ....[2]....
        /*004c*/ 	.word	0x00003a90


	//   ....[3]....
        /*0050*/ 	.word	0x00003ab0


	//   ....[4]....
        /*0054*/ 	.word	0x00003ae0


	//   ....[5]....
        /*0058*/ 	.word	0x000046e0


	//   ....[6]....
        /*005c*/ 	.word	0x00004700


	//   ....[7]....
        /*0060*/ 	.word	0x000048a0


	//   ....[8]....
        /*0064*/ 	.word	0x000048e0


	//   ....[9]....
        /*0068*/ 	.word	0x00004990


	//   ....[10]....
        /*006c*/ 	.word	0x00004a10


	//   ....[11]....
        /*0070*/ 	.word	0x00004a50


	//   ....[12]....
        /*0074*/ 	.word	0x00004bf0


	//   ....[13]....
        /*0078*/ 	.word	0x00004c30


	//   ....[14]....
        /*007c*/ 	.word	0x00004ce0


	//   ....[15]....
        /*0080*/ 	.word	0x00004d60


	//   ....[16]....
        /*0084*/ 	.word	0x00004d80


	//   ....[17]....
        /*0088*/ 	.word	0x00004f30


	//   ....[18]....
        /*008c*/ 	.word	0x00004f70


	//   ....[19]....
        /*0090*/ 	.word	0x00005020


	//   ....[20]....
        /*0094*/ 	.word	0x000050a0


	//   ....[21]....
        /*0098*/ 	.word	0x000050c0


	//   ....[22]....
        /*009c*/ 	.word	0x00005260


	//   ....[23]....
        /*00a0*/ 	.word	0x000052b0


	//   ....[24]....
        /*00a4*/ 	.word	0x000052d0


	//   ....[25]....
        /*00a8*/ 	.word	0x00005340


	//   ....[26]....
        /*00ac*/ 	.word	0x00005360


	//   ....[27]....
        /*00b0*/ 	.word	0x000054f0


	//   ....[28]....
        /*00b4*/ 	.word	0x00005530


	//   ....[29]....
        /*00b8*/ 	.word	0x00005550


	//   ....[30]....
        /*00bc*/ 	.word	0x000055c0


	//   ....[31]....
        /*00c0*/ 	.word	0x000055e0


	//   ....[32]....
        /*00c4*/ 	.word	0x00005720


	//   ....[33]....
        /*00c8*/ 	.word	0x00005780


	//   ....[34]....
        /*00cc*/ 	.word	0x00005830


	//   ....[35]....
        /*00d0*/ 	.word	0x000058b0


	//   ....[36]....
        /*00d4*/ 	.word	0x000058d0


	//   ....[37]....
        /*00d8*/ 	.word	0x00005a10


	//   ....[38]....
        /*00dc*/ 	.word	0x00005a70


	//   ....[39]....
        /*00e0*/ 	.word	0x00005b20


	//   ....[40]....
        /*00e4*/ 	.word	0x00005ba0


	//   ....[41]....
        /*00e8*/ 	.word	0x00005bf0


	//   ....[42]....
        /*00ec*/ 	.word	0x00005d50


	//   ....[43]....
        /*00f0*/ 	.word	0x00005db0


	//   ....[44]....
        /*00f4*/ 	.word	0x00005e60


	//----- nvinfo : EIATTR_COOP_GROUP_MASK_REGIDS
	.align		4
.L_39:
        /*00f8*/ 	.byte	0x04, 0x29
        /*00fa*/ 	.short	(.L_41 - .L_40)


	//   ....[0]....
.L_40:
        /*00fc*/ 	.word	0xffffffff


	//   ....[1]....
        /*0100*/ 	.word	0xffffffff


	//   ....[2]....
        /*0104*/ 	.word	0xffffffff


	//   ....[3]....
        /*0108*/ 	.word	0xffffffff


	//   ....[4]....
        /*010c*/ 	.word	0xffffffff


	//   ....[5]....
        /*0110*/ 	.word	0xffffffff


	//   ....[6]....
        /*0114*/ 	.word	0xffffffff


	//   ....[7]....
        /*0118*/ 	.word	0xffffffff


	//   ....[8]....
        /*011c*/ 	.word	0xffffffff


	//   ....[9]....
        /*0120*/ 	.word	0xffffffff


	//   ....[10]....
        /*0124*/ 	.word	0xffffffff


	//   ....[11]....
        /*0128*/ 	.word	0xffffffff


	//   ....[12]....
        /*012c*/ 	.word	0xffffffff


	//   ....[13]....
        /*0130*/ 	.word	0xffffffff


	//----- nvinfo : EIATTR_COOP_GROUP_INSTR_OFFSETS
	.align		4
.L_41:
        /*0134*/ 	.byte	0x04, 0x28
        /*0136*/ 	.short	(.L_43 - .L_42)


	//   ....[0]....
.L_42:
        /*0138*/ 	.word	0x000000a0


	//   ....[1]....
        /*013c*/ 	.word	0x00000540


	//   ....[2]....
        /*0140*/ 	.word	0x000006c0


	//   ....[3]....
        /*0144*/ 	.word	0x00000850


	//   ....[4]....
        /*0148*/ 	.word	0x00000940


	//   ....[5]....
        /*014c*/ 	.word	0x00000aa0


	//   ....[6]....
        /*0150*/ 	.word	0x00000bd0


	//   ....[7]....
        /*0154*/ 	.word	0x00000e10


	//   ....[8]....
        /*0158*/ 	.word	0x00001cb0


	//   ....[9]....
        /*015c*/ 	.word	0x00002c60


	//   ....[10]....
        /*0160*/ 	.word	0x00003140


	//   ....[11]....
        /*0164*/ 	.word	0x00003170


	//   ....[12]....
        /*0168*/ 	.word	0x00003970


	//   ....[13]....
        /*016c*/ 	.word	0x00003ba0


	//----- nvinfo : EIATTR_VRC_CTA_INIT_COUNT
	.align		4
.L_43:
        /*0170*/ 	.byte	0x02, 0x4a
        /*0172*/ 	.byte	0x80
	.zero		1


	//----- nvinfo : EIATTR_SYSCALL_OFFSETS
	.align		4
        /*0174*/ 	.byte	0x04, 0x46
        /*0176*/ 	.short	(.L_45 - .L_44)


	//   ....[0]....
.L_44:
        /*0178*/ 	.word	0x00006a90


	//   ....[1]....
        /*017c*/ 	.word	0x00006b80


	//   ....[2]....
        /*0180*/ 	.word	0x00007660


	//   ....[3]....
        /*0184*/ 	.word	0x000084d0


	//   ....[4]....
        /*0188*/ 	.word	0x000092d0


	//   ....[5]....
        /*018c*/ 	.word	0x0000a110


	//   ....[6]....
        /*0190*/ 	.word	0x0000af50


	//   ....[7]....
        /*0194*/ 	.word	0x0000bdb0


	//   ....[8]....
        /*0198*/ 	.word	0x0000cbf0


	//   ....[9]....
        /*019c*/ 	.word	0x0000d9d0


	//----- nvinfo : EIATTR_MBARRIER_INSTR_OFFSETS
	.align		4
.L_45:
        /*01a0*/ 	.byte	0x04, 0x39
        /*01a2*/ 	.short	(.L_47 - .L_46)


	//   ....[0]....
.L_46:
        /*01a4*/ 	.word	0x000005f0
        /*01a8*/ 	.word	0x000000ff
        /*01ac*/ 	.word	0x00000000
        /*01b0*/ 	.short	0x0100
        /*01b2*/ 	.byte	0x04
	.zero		1


	//   ....[1]....
        /*01b4*/ 	.word	0x00000600
        /*01b8*/ 	.word	0x000000ff
        /*01bc*/ 	.word	0x00000030
        /*01c0*/ 	.short	0x0100
        /*01c2*/ 	.byte	0x04
	.zero		1


	//   ....[2]....
        /*01c4*/ 	.word	0x00000610
        /*01c8*/ 	.word	0x000000ff
        /*01cc*/ 	.word	0x00000008
        /*01d0*/ 	.short	0x0100
        /*01d2*/ 	.byte	0x04
	.zero		1


	//   ....[3]....
        /*01d4*/ 	.word	0x00000620
        /*01d8*/ 	.word	0x000000ff
        /*01dc*/ 	.word	0x00000038
        /*01e0*/ 	.short	0x0100
        /*01e2*/ 	.byte	0x04
	.zero		1


	//   ....[4]....
        /*01e4*/ 	.word	0x00000630
        /*01e8*/ 	.word	0x000000ff
        /*01ec*/ 	.word	0x00000010
        /*01f0*/ 	.short	0x0100
        /*01f2*/ 	.byte	0x04
	.zero		1


	//   ....[5]....
        /*01f4*/ 	.word	0x00000640
        /*01f8*/ 	.word	0x000000ff
        /*01fc*/ 	.word	0x00000040
        /*0200*/ 	.short	0x0100
        /*0202*/ 	.byte	0x04
	.zero		1


	//   ....[6]....
        /*0204*/ 	.word	0x00000650
        /*0208*/ 	.word	0x000000ff
        /*020c*/ 	.word	0x00000018
        /*0210*/ 	.short	0x0100
        /*0212*/ 	.byte	0x04
	.zero		1


	//   ....[7]....
        /*0214*/ 	.word	0x00000660
        /*0218*/ 	.word	0x000000ff
        /*021c*/ 	.word	0x00000048
        /*0220*/ 	.short	0x0100
        /*0222*/ 	.byte	0x04
	.zero		1


	//   ....[8]....
        /*0224*/ 	.word	0x00000670
        /*0228*/ 	.word	0x000000ff
        /*022c*/ 	.word	0x00000020
        /*0230*/ 	.short	0x0100
        /*0232*/ 	.byte	0x04
	.zero		1


	//   ....[9]....
        /*0234*/ 	.word	0x00000680
        /*0238*/ 	.word	0x000000ff
        /*023c*/ 	.word	0x00000050
        /*0240*/ 	.short	0x0100
        /*0242*/ 	.byte	0x04
	.zero		1


	//   ....[10]....
        /*0244*/ 	.word	0x00000690
        /*0248*/ 	.word	0x000000ff
        /*024c*/ 	.word	0x00000028
        /*0250*/ 	.short	0x0100
        /*0252*/ 	.byte	0x04
	.zero		1


	//   ....[11]....
        /*0254*/ 	.word	0x000006a0
        /*0258*/ 	.word	0x000000ff
        /*025c*/ 	.word	0x00000058
        /*0260*/ 	.short	0x0100
        /*0262*/ 	.byte	0x04
	.zero		1


	//   ....[12]....
        /*0264*/ 	.word	0x000007c0
        /*0268*/ 	.word	0x000000ff
        /*026c*/ 	.word	0x00000060
        /*0270*/ 	.short	0x0100
        /*0272*/ 	.byte	0x04
	.zero		1


	//   ....[13]....
        /*0274*/ 	.word	0x000007d0
        /*0278*/ 	.word	0x000000ff
        /*027c*/ 	.word	0x00000080
        /*0280*/ 	.short	0x0100
        /*0282*/ 	.byte	0x04
	.zero		1


	//   ....[14]....
        /*0284*/ 	.word	0x000007e0
        /*0288*/ 	.word	0x000000ff
        /*028c*/ 	.word	0x00000068
        /*0290*/ 	.short	0x0100
        /*0292*/ 	.byte	0x04
	.zero		1


	//   ....[15]....
        /*0294*/ 	.word	0x000007f0
        /*0298*/ 	.word	0x000000ff
        /*029c*/ 	.word	0x00000088
        /*02a0*/ 	.short	0x0100
        /*02a2*/ 	.byte	0x04
	.zero		1


	//   ....[16]....
        /*02a4*/ 	.word	0x00000800
        /*02a8*/ 	.word	0x000000ff
        /*02ac*/ 	.word	0x00000070
        /*02b0*/ 	.short	0x0100
        /*02b2*/ 	.byte	0x04
	.zero		1


	//   ....[17]....
        /*02b4*/ 	.word	0x00000810
        /*02b8*/ 	.word	0x000000ff
        /*02bc*/ 	.word	0x00000090
        /*02c0*/ 	.short	0x0100
        /*02c2*/ 	.byte	0x04
	.zero		1


	//   ....[18]....
        /*02c4*/ 	.word	0x00000820
        /*02c8*/ 	.word	0x000000ff
        /*02cc*/ 	.word	0x00000078
        /*02d0*/ 	.short	0x0100
        /*02d2*/ 	.byte	0x04
	.zero		1


	//   ....[19]....
        /*02d4*/ 	.word	0x00000830
        /*02d8*/ 	.word	0x000000ff
        /*02dc*/ 	.word	0x00000098
        /*02e0*/ 	.short	0x0100
        /*02e2*/ 	.byte	0x04
	.zero		1


	//   ....[20]....
        /*02e4*/ 	.word	0x00000910
        /*02e8*/ 	.word	0x000000ff
        /*02ec*/ 	.word	0x000000a0
        /*02f0*/ 	.short	0x0100
        /*02f2*/ 	.byte	0x06
	.zero		1


	//   ....[21]....
        /*02f4*/ 	.word	0x00000920
        /*02f8*/ 	.word	0x000000ff
        /*02fc*/ 	.word	0x000000a8
        /*0300*/ 	.short	0x0100
        /*0302*/ 	.byte	0x06
	.zero		1


	//   ....[22]....
        /*0304*/ 	.word	0x00000a50
        /*0308*/ 	.word	0x000000ff
        /*030c*/ 	.word	0x000000b0
        /*0310*/ 	.short	0x0100
        /*0312*/ 	.byte	0x06
	.zero		1


	//   ....[23]....
        /*0314*/ 	.word	0x00000a60
        /*0318*/ 	.word	0x000000ff
        /*031c*/ 	.word	0x000000c0
        /*0320*/ 	.short	0x0100
        /*0322*/ 	.byte	0x06
	.zero		1


	//   ....[24]....
        /*0324*/ 	.word	0x00000a70
        /*0328*/ 	.word	0x000000ff
        /*032c*/ 	.word	0x000000b8
        /*0330*/ 	.short	0x0100
        /*0332*/ 	.byte	0x06
	.zero		1


	//   ....[25]....
        /*0334*/ 	.word	0x00000a80
        /*0338*/ 	.word	0x000000ff
        /*033c*/ 	.word	0x000000c8
        /*0340*/ 	.short	0x0100
        /*0342*/ 	.byte	0x06
	.zero		1


	//   ....[26]....
        /*0344*/ 	.word	0x00000ba0
        /*0348*/ 	.word	0x000000ff
        /*034c*/ 	.word	0x000000d0
        /*0350*/ 	.short	0x0100
        /*0352*/ 	.byte	0x04
	.zero		1


	//   ....[27]....
        /*0354*/ 	.word	0x00000bb0
        /*0358*/ 	.word	0x000000ff
        /*035c*/ 	.word	0x000000d8
        /*0360*/ 	.short	0x0100
        /*0362*/ 	.byte	0x04
	.zero		1


	//   ....[28]....
        /*0364*/ 	.word	0x00000ca0
        /*0368*/ 	.word	0x000000ff
        /*036c*/ 	.word	0x000000e0
        /*0370*/ 	.short	0x0100
        /*0372*/ 	.byte	0x04
	.zero		1


	//   ....[29]....
        /*0374*/ 	.word	0x00000cb0
        /*0378*/ 	.word	0x000000ff
        /*037c*/ 	.word	0x000000f0
        /*0380*/ 	.short	0x0100
        /*0382*/ 	.byte	0x04
	.zero		1


	//   ....[30]....
        /*0384*/ 	.word	0x00000cc0
        /*0388*/ 	.word	0x000000ff
        /*038c*/ 	.word	0x000000e8
        /*0390*/ 	.short	0x0100
        /*0392*/ 	.byte	0x04
	.zero		1


	//   ....[31]....
        /*0394*/ 	.word	0x00000cd0
        /*0398*/ 	.word	0x000000ff
        /*039c*/ 	.word	0x000000f8
        /*03a0*/ 	.short	0x0100
        /*03a2*/ 	.byte	0x04
	.zero		1


	//   ....[32]....
        /*03a4*/ 	.word	0x00000dd0
        /*03a8*/ 	.word	0x000000ff
        /*03ac*/ 	.word	0x00000100
        /*03b0*/ 	.short	0x0100
        /*03b2*/ 	.byte	0x06
	.zero		1


	//   ....[33]....
        /*03b4*/ 	.word	0x00001870
        /*03b8*/ 	.word	0x00000003
        /*03bc*/ 	.word	0x000000f0
        /*03c0*/ 	.short	0x010a
        /*03c2*/ 	.byte	0xff
	.zero		1


	//   ....[34]....
        /*03c4*/ 	.word	0x000018a0
        /*03c8*/ 	.word	0x00000003
        /*03cc*/ 	.word	0x000000e0
        /*03d0*/ 	.short	0x0101
        /*03d2*/ 	.byte	0xff
	.zero		1


	//   ....[35]....
        /*03d4*/ 	.word	0x00001920
        /*03d8*/ 	.word	0x000000ff
        /*03dc*/ 	.word	0x00000030
        /*03e0*/ 	.short	0x010a
        /*03e2*/ 	.byte	0x04
	.zero		1


	//   ....[36]....
        /*03e4*/ 	.word	0x00001a70
        /*03e8*/ 	.word	0x000000ff
        /*03ec*/ 	.word	0x00000030
        /*03f0*/ 	.short	0x010a
        /*03f2*/ 	.byte	0x09
	.zero		1


	//   ....[37]....
        /*03f4*/ 	.word	0x00001b80
        /*03f8*/ 	.word	0x000000ff
        /*03fc*/ 	.word	0x00000030
        /*0400*/ 	.short	0x010a
        /*0402*/ 	.byte	0x05
	.zero		1


	//   ....[38]....
        /*0404*/ 	.word	0x00001c90
        /*0408*/ 	.word	0x000000ff
        /*040c*/ 	.word	0x000000a8
        /*0410*/ 	.short	0x0101
        /*0412*/ 	.byte	0x06
	.zero		1


	//   ....[39]....
        /*0414*/ 	.word	0x00001cc0
        /*0418*/ 	.word	0x00000003
        /*041c*/ 	.word	0x000000b0
        /*0420*/ 	.short	0x010a
        /*0422*/ 	.byte	0xff
	.zero		1


	//   ....[40]....
        /*0424*/ 	.word	0x00001e10
        /*0428*/ 	.word	0x00000000
        /*042c*/ 	.word	0x00000000
        /*0430*/ 	.short	0x0101
        /*0432*/ 	.byte	0xff
	.zero		1


	//   ....[41]....
        /*0434*/ 	.word	0x000023c0
        /*0438*/ 	.word	0x000000ff
        /*043c*/ 	.word	0x00000000
        /*0440*/ 	.short	0x010a
        /*0442*/ 	.byte	0x04
	.zero		1


	//   ....[42]....
        /*0444*/ 	.word	0x00002450
        /*0448*/ 	.word	0x000000ff
        /*044c*/ 	.word	0x00000000
        /*0450*/ 	.short	0x010a
        /*0452*/ 	.byte	0x05
	.zero		1


	//   ....[43]....
        /*0454*/ 	.word	0x000024e0
        /*0458*/ 	.word	0x000000ff
        /*045c*/ 	.word	0x00000000
        /*0460*/ 	.short	0x010a
        /*0462*/ 	.byte	0x05
	.zero		1


	//   ....[44]....
        /*0464*/ 	.word	0x00002570
        /*0468*/ 	.word	0x000000ff
        /*046c*/ 	.word	0x00000000
        /*0470*/ 	.short	0x010a
        /*0472*/ 	.byte	0x05
	.zero		1


	//   ....[45]....
        /*0474*/ 	.word	0x00002600
        /*0478*/ 	.word	0x000000ff
        /*047c*/ 	.word	0x00000000
        /*0480*/ 	.short	0x010a
        /*0482*/ 	.byte	0x05
	.zero		1


	//   ....[46]....
        /*0484*/ 	.word	0x000026a0
        /*0488*/ 	.word	0x00000000
        /*048c*/ 	.word	0x00000000
        /*0490*/ 	.short	0x010a
        /*0492*/ 	.byte	0xff
	.zero		1


	//   ....[47]....
        /*0494*/ 	.word	0x000027c0
        /*0498*/ 	.word	0x00000000
        /*049c*/ 	.word	0x000000e0
        /*04a0*/ 	.short	0x010a
        /*04a2*/ 	.byte	0xff
	.zero		1


	//   ....[48]....
        /*04a4*/ 	.word	0x00002830
        /*04a8*/ 	.word	0x00000004
        /*04ac*/ 	.word	0x00000000
        /*04b0*/ 	.short	0x0101
        /*04b2*/ 	.byte	0xff
	.zero		1


	//   ....[49]....
        /*04b4*/ 	.word	0x00002850
        /*04b8*/ 	.word	0x000000ff
        /*04bc*/ 	.word	0x000000c0
        /*04c0*/ 	.short	0x010a
        /*04c2*/ 	.byte	0x04
	.zero		1


	//   ....[50]....
        /*04c4*/ 	.word	0x00002970
        /*04c8*/ 	.word	0x00000000
        /*04cc*/ 	.word	0x000000b0
        /*04d0*/ 	.short	0x010a
        /*04d2*/ 	.byte	0xff
	.zero		1


	//   ....[51]....
        /*04d4*/ 	.word	0x00002a70
        /*04d8*/ 	.word	0x00000000
        /*04dc*/ 	.word	0x00000000
        /*04e0*/ 	.short	0x0101
        /*04e2*/ 	.byte	0xff
	.zero		1


	//   ....[52]....
        /*04e4*/ 	.word	0x00002b00
        /*04e8*/ 	.word	0x000000ff
        /*04ec*/ 	.word	0x000000c0
        /*04f0*/ 	.short	0x0106
        /*04f2*/ 	.byte	0x04
	.zero		1


	//   ....[53]....
        /*04f4*/ 	.word	0x00002b20
        /*04f8*/ 	.word	0x000000ff
        /*04fc*/ 	.word	0x000000c0
        /*0500*/ 	.short	0x010a
        /*0502*/ 	.byte	0x04
	.zero		1


	//   ....[54]....
        /*0504*/ 	.word	0x00002bb0
        /*0508*/ 	.word	0x000000ff
        /*050c*/ 	.word	0x000000c0
        /*0510*/ 	.short	0x0106
        /*0512*/ 	.byte	0x07
	.zero		1


	//   ....[55]....
        /*0514*/ 	.word	0x00002bf0
        /*0518*/ 	.word	0x00000000
        /*051c*/ 	.word	0x000000c0
        /*0520*/ 	.short	0x010a
        /*0522*/ 	.byte	0xff
	.zero		1


	//   ....[56]....
        /*0524*/ 	.word	0x00002e40
        /*0528*/ 	.word	0x000000ff
        /*052c*/ 	.word	0x00000008
        /*0530*/ 	.short	0x010a
        /*0532*/ 	.byte	0x05
	.zero		1


	//   ....[57]....
        /*0534*/ 	.word	0x00002e60
        /*0538*/ 	.word	0x000000ff
        /*053c*/ 	.word	0x00000008
        /*0540*/ 	.short	0x010a
        /*0542*/ 	.byte	0x05
	.zero		1


	//   ....[58]....
        /*0544*/ 	.word	0x00002ff0
        /*0548*/ 	.word	0x000000ff
        /*054c*/ 	.word	0x00000008
        /*0550*/ 	.short	0x010a
        /*0552*/ 	.byte	0x05
	.zero		1


	//   ....[59]....
        /*0554*/ 	.word	0x00003010
        /*0558*/ 	.word	0x000000ff
        /*055c*/ 	.word	0x00000008
        /*0560*/ 	.short	0x010a
        /*0562*/ 	.byte	0x05
	.zero		1


	//   ....[60]....
        /*0564*/ 	.word	0x000030d0
        /*0568*/ 	.word	0x000000ff
        /*056c*/ 	.word	0x00000000
        /*0570*/ 	.short	0x0101
        /*0572*/ 	.byte	0x04
	.zero		1


	//   ....[61]....
        /*0574*/ 	.word	0x000033c0
        /*0578*/ 	.word	0x00000000
        /*057c*/ 	.word	0x000000b0
        /*0580*/ 	.short	0x010a
        /*0582*/ 	.byte	0xff
	.zero		1


	//   ....[62]....
        /*0584*/ 	.word	0x00003480
        /*0588*/ 	.word	0x00000000
        /*058c*/ 	.word	0x00000000
        /*0590*/ 	.short	0x0101
        /*0592*/ 	.byte	0xff
	.zero		1


	//   ....[63]....
        /*0594*/ 	.word	0x00003570
        /*0598*/ 	.word	0x000000ff
        /*059c*/ 	.word	0x00000000
        /*05a0*/ 	.short	0x010a
        /*05a2*/ 	.byte	0x04
	.zero		1


	//   ....[64]....
        /*05a4*/ 	.word	0x000035e0
        /*05a8*/ 	.word	0x000000ff
        /*05ac*/ 	.word	0x00000000
        /*05b0*/ 	.short	0x010a
        /*05b2*/ 	.byte	0x08
	.zero		1


	//   ....[65]....
        /*05b4*/ 	.word	0x000036d0
        /*05b8*/ 	.word	0x000000ff
        /*05bc*/ 	.word	0x00000000
        /*05c0*/ 	.short	0x010a
        /*05c2*/ 	.byte	0x04
	.zero		1


	//   ....[66]....
        /*05c4*/ 	.word	0x00003710
        /*05c8*/ 	.word	0x000000ff
        /*05cc*/ 	.word	0x000000d8
        /*05d0*/ 	.short	0x010a
        /*05d2*/ 	.byte	0x0d
	.zero		1


	//   ....[67]....
        /*05d4*/ 	.word	0x00003950
        /*05d8*/ 	.word	0x000000ff
        /*05dc*/ 	.word	0x00000100
        /*05e0*/ 	.short	0x010a
        /*05e2*/ 	.byte	0x0d
	.zero		1


	//   ....[68]....
        /*05e4*/ 	.word	0x00003e70
        /*05e8*/ 	.word	0x00000008
        /*05ec*/ 	.word	0x000000b0
        /*05f0*/ 	.short	0x010a
        /*05f2*/ 	.byte	0xff
	.zero		1


	//   ....[69]....
        /*05f4*/ 	.word	0x00003fe0
        /*05f8*/ 	.word	0x00000000
        /*05fc*/ 	.word	0x00000000
        /*0600*/ 	.short	0x0101
        /*0602*/ 	.byte	0xff
	.zero		1


	//   ....[70]....
        /*0604*/ 	.word	0x000044c0
        /*0608*/ 	.word	0x000000ff
        /*060c*/ 	.word	0x000000a8
        /*0610*/ 	.short	0x010a
        /*0612*/ 	.byte	0x15
	.zero		1


	//   ....[71]....
        /*0614*/ 	.word	0x00004650
        /*0618*/ 	.word	0x000000ff
        /*061c*/ 	.word	0x00000080
        /*0620*/ 	.short	0x010a
        /*0622*/ 	.byte	0x15
	.zero		1


	//   ....[72]....
        /*0624*/ 	.word	0x000049b0
        /*0628*/ 	.word	0x000000ff
        /*062c*/ 	.word	0x00000060
        /*0630*/ 	.short	0x010b
        /*0632*/ 	.byte	0x15
	.zero		1


	//   ....[73]....
        /*0634*/ 	.word	0x000049c0
        /*0638*/ 	.word	0x000000ff
        /*063c*/ 	.word	0x00000000
        /*0640*/ 	.short	0x0101
        /*0642*/ 	.byte	0x1e
	.zero		1


	//   ....[74]....
        /*0644*/ 	.word	0x000049e0
        /*0648*/ 	.word	0x000000ff
        /*064c*/ 	.word	0x00000088
        /*0650*/ 	.short	0x010a
        /*0652*/ 	.byte	0x15
	.zero		1


	//   ....[75]....
        /*0654*/ 	.word	0x00004d00
        /*0658*/ 	.word	0x000000ff
        /*065c*/ 	.word	0x00000068
        /*0660*/ 	.short	0x010b
        /*0662*/ 	.byte	0x15
	.zero		1


	//   ....[76]....
        /*0664*/ 	.word	0x00004d10
        /*0668*/ 	.word	0x000000ff
        /*066c*/ 	.word	0x00000000
        /*0670*/ 	.short	0x0101
        /*0672*/ 	.byte	0x1f
	.zero		1


	//   ....[77]....
        /*0674*/ 	.word	0x00004d30
        /*0678*/ 	.word	0x000000ff
        /*067c*/ 	.word	0x00000090
        /*0680*/ 	.short	0x010a
        /*0682*/ 	.byte	0x15
	.zero		1


	//   ....[78]....
        /*0684*/ 	.word	0x00005040
        /*0688*/ 	.word	0x000000ff
        /*068c*/ 	.word	0x00000070
        /*0690*/ 	.short	0x010b
        /*0692*/ 	.byte	0x15
	.zero		1


	//   ....[79]....
        /*0694*/ 	.word	0x00005050
        /*0698*/ 	.word	0x000000ff
        /*069c*/ 	.word	0x00000000
        /*06a0*/ 	.short	0x0101
        /*06a2*/ 	.byte	0x25
	.zero		1


	//   ....[80]....
        /*06a4*/ 	.word	0x00005070
        /*06a8*/ 	.word	0x000000ff
        /*06ac*/ 	.word	0x00000098
        /*06b0*/ 	.short	0x010a
        /*06b2*/ 	.byte	0x15
	.zero		1


	//   ....[81]....
        /*06b4*/ 	.word	0x000052f0
        /*06b8*/ 	.word	0x000000ff
        /*06bc*/ 	.word	0x00000078
        /*06c0*/ 	.short	0x010b
        /*06c2*/ 	.byte	0x15
	.zero		1


	//   ....[82]....
        /*06c4*/ 	.word	0x00005300
        /*06c8*/ 	.word	0x000000ff
        /*06cc*/ 	.word	0x00000000
        /*06d0*/ 	.short	0x0101
        /*06d2*/ 	.byte	0x20
	.zero		1


	//   ....[83]....
        /*06d4*/ 	.word	0x00005310
        /*06d8*/ 	.word	0x000000ff
        /*06dc*/ 	.word	0x00000080
        /*06e0*/ 	.short	0x010a
        /*06e2*/ 	.byte	0x15
	.zero		1


	//   ....[84]....
        /*06e4*/ 	.word	0x00005570
        /*06e8*/ 	.word	0x000000ff
        /*06ec*/ 	.word	0x00000060
        /*06f0*/ 	.short	0x010b
        /*06f2*/ 	.byte	0x15
	.zero		1


	//   ....[85]....
        /*06f4*/ 	.word	0x00005580
        /*06f8*/ 	.word	0x000000ff
        /*06fc*/ 	.word	0x00000000
        /*0700*/ 	.short	0x0101
        /*0702*/ 	.byte	0x1e
	.zero		1


	//   ....[86]....
        /*0704*/ 	.word	0x00005590
        /*0708*/ 	.word	0x000000ff
        /*070c*/ 	.word	0x00000088
        /*0710*/ 	.short	0x010a
        /*0712*/ 	.byte	0x15
	.zero		1


	//   ....[87]....
        /*0714*/ 	.word	0x00005860
        /*0718*/ 	.word	0x000000ff
        /*071c*/ 	.word	0x00000068
        /*0720*/ 	.short	0x010b
        /*0722*/ 	.byte	0x15
	.zero		1


	//   ....[88]....
        /*0724*/ 	.word	0x00005870
        /*0728*/ 	.word	0x000000ff
        /*072c*/ 	.word	0x00000000
        /*0730*/ 	.short	0x0101
        /*0732*/ 	.byte	0x1f
	.zero		1


	//   ....[89]....
        /*0734*/ 	.word	0x00005880
        /*0738*/ 	.word	0x000000ff
        /*073c*/ 	.word	0x00000090
        /*0740*/ 	.short	0x010a
        /*0742*/ 	.byte	0x15
	.zero		1


	//   ....[90]....
        /*0744*/ 	.word	0x00005b50
        /*0748*/ 	.word	0x000000ff
        /*074c*/ 	.word	0x00000070
        /*0750*/ 	.short	0x010b
        /*0752*/ 	.byte	0x15
	.zero		1


	//   ....[91]....
        /*0754*/ 	.word	0x00005b60
        /*0758*/ 	.word	0x000000ff
        /*075c*/ 	.word	0x00000000
        /*0760*/ 	.short	0x0101
        /*0762*/ 	.byte	0x25
	.zero		1


	//   ....[92]....
        /*0764*/ 	.word	0x00005b70
        /*0768*/ 	.word	0x000000ff
        /*076c*/ 	.word	0x00000098
        /*0770*/ 	.short	0x010a
        /*0772*/ 	.byte	0x15
	.zero		1


	//   ....[93]....
        /*0774*/ 	.word	0x00005ec0
        /*0778*/ 	.word	0x000000ff
        /*077c*/ 	.word	0x00000078
        /*0780*/ 	.short	0x010b
        /*0782*/ 	.byte	0x15
	.zero		1


	//   ....[94]....
        /*0784*/ 	.word	0x00005ed0
        /*0788*/ 	.word	0x000000ff
        /*078c*/ 	.word	0x00000000
        /*0790*/ 	.short	0x0101
        /*0792*/ 	.byte	0x20
	.zero		1


	//   ....[95]....
        /*0794*/ 	.word	0x00005ef0
        /*0798*/ 	.word	0x000000ff
        /*079c*/ 	.word	0x00000080
        /*07a0*/ 	.short	0x010a
        /*07a2*/ 	.byte	0x15
	.zero		1


	//   ....[96]....
        /*07a4*/ 	.word	0x00005f10
        /*07a8*/ 	.word	0x000000ff
        /*07ac*/ 	.word	0x00000088
        /*07b0*/ 	.short	0x010a
        /*07b2*/ 	.byte	0x15
	.zero		1


	//   ....[97]....
        /*07b4*/ 	.word	0x00005f30
        /*07b8*/ 	.word	0x000000ff
        /*07bc*/ 	.word	0x00000090
        /*07c0*/ 	.short	0x010a
        /*07c2*/ 	.byte	0x15
	.zero		1


	//   ....[98]....
        /*07c4*/ 	.word	0x00005f80
        /*07c8*/ 	.word	0x00000002
        /*07cc*/ 	.word	0x00000098
        /*07d0*/ 	.short	0x010a
        /*07d2*/ 	.byte	0xff
	.zero		1


	//   ....[99]....
        /*07d4*/ 	.word	0x000062e0
        /*07d8*/ 	.word	0x00000000
        /*07dc*/ 	.word	0x000000b0
        /*07e0*/ 	.short	0x010a
        /*07e2*/ 	.byte	0xff
	.zero		1


	//   ....[100]....
        /*07e4*/ 	.word	0x000063b0
        /*07e8*/ 	.word	0x00000000
        /*07ec*/ 	.word	0x00000000
        /*07f0*/ 	.short	0x0101
        /*07f2*/ 	.byte	0xff
	.zero		1


	//   ....[101]....
        /*07f4*/ 	.word	0x00007080
        /*07f8*/ 	.word	0x000000ff
        /*07fc*/ 	.word	0x00000060
        /*0800*/ 	.short	0x010a
        /*0802*/ 	.byte	0x2e
	.zero		1


	//   ....[102]....
        /*0804*/ 	.word	0x00007110
        /*0808*/ 	.word	0x000000ff
        /*080c*/ 	.word	0x000000d0
        /*0810*/ 	.short	0x010a
        /*0812*/ 	.byte	0x2e
	.zero		1


	//   ....[103]....
        /*0814*/ 	.word	0x00007280
        /*0818*/ 	.word	0x000000ff
        /*081c*/ 	.word	0x00000060
        /*0820*/ 	.short	0x010a
        /*0822*/ 	.byte	0x2e
	.zero		1


	//   ....[104]....
        /*0824*/ 	.word	0x00007540
        /*0828*/ 	.word	0x000000ff
        /*082c*/ 	.word	0x000000d0
        /*0830*/ 	.short	0x010a
        /*0832*/ 	.byte	0x2e
	.zero		1


	//   ....[105]....
        /*0834*/ 	.word	0x000076e0
        /*0838*/ 	.word	0x000000ff
        /*083c*/ 	.word	0x00000000
        /*0840*/ 	.short	0x0101
        /*0842*/ 	.byte	0x05
	.zero		1


	//   ....[106]....
        /*0844*/ 	.word	0x00008000
        /*0848*/ 	.word	0x00000000
        /*084c*/ 	.word	0x00000000
        /*0850*/ 	.short	0x0101
        /*0852*/ 	.byte	0xff
	.zero		1


	//   ....[107]....
        /*0854*/ 	.word	0x00008010
        /*0858*/ 	.word	0x00000003
        /*085c*/ 	.word	0x00000060
        /*0860*/ 	.short	0x010a
        /*0862*/ 	.byte	0xff
	.zero		1


	//   ....[108]....
        /*0864*/ 	.word	0x00008100
        /*0868*/ 	.word	0x00000003
        /*086c*/ 	.word	0x00000060
        /*0870*/ 	.short	0x010a
        /*0872*/ 	.byte	0xff
	.zero		1


	//   ....[109]....
        /*0874*/ 	.word	0x00008e10
        /*0878*/ 	.word	0x00000000
        /*087c*/ 	.word	0x00000000
        /*0880*/ 	.short	0x0101
        /*0882*/ 	.byte	0xff
	.zero		1


	//   ....[110]....
        /*0884*/ 	.word	0x00008e50
        /*0888*/ 	.word	0x00000003
        /*088c*/ 	.word	0x00000060
        /*0890*/ 	.short	0x010a
        /*0892*/ 	.byte	0xff
	.zero		1


	//   ....[111]....
        /*0894*/ 	.word	0x00008f00
        /*0898*/ 	.word	0x00000003
        /*089c*/ 	.word	0x00000060
        /*08a0*/ 	.short	0x010a
        /*08a2*/ 	.byte	0xff
	.zero		1


	//   ....[112]....
        /*08a4*/ 	.word	0x00009c20
        /*08a8*/ 	.word	0x00000000
        /*08ac*/ 	.word	0x00000000
        /*08b0*/ 	.short	0x0101
        /*08b2*/ 	.byte	0xff
	.zero		1


	//   ....[113]....
        /*08b4*/ 	.word	0x00009c60
        /*08b8*/ 	.word	0x00000003
        /*08bc*/ 	.word	0x00000060
        /*08c0*/ 	.short	0x010a
        /*08c2*/ 	.byte	0xff
	.zero		1


	//   ....[114]....
        /*08c4*/ 	.word	0x00009d10
        /*08c8*/ 	.word	0x00000003
        /*08cc*/ 	.word	0x00000060
        /*08d0*/ 	.short	0x010a
        /*08d2*/ 	.byte	0xff
	.zero		1


	//   ....[115]....
        /*08d4*/ 	.word	0x0000aa50
        /*08d8*/ 	.word	0x00000000
        /*08dc*/ 	.word	0x00000000
        /*08e0*/ 	.short	0x0101
        /*08e2*/ 	.byte	0xff
	.zero		1


	//   ....[116]....
        /*08e4*/ 	.word	0x0000aa90
        /*08e8*/ 	.word	0x00000003
        /*08ec*/ 	.word	0x00000060
        /*08f0*/ 	.short	0x010a
        /*08f2*/ 	.byte	0xff
	.zero		1


	//   ....[117]....
        /*08f4*/ 	.word	0x0000ab40
        /*08f8*/ 	.word	0x00000003
        /*08fc*/ 	.word	0x00000060
        /*0900*/ 	.short	0x010a
        /*0902*/ 	.byte	0xff
	.zero		1


	//   ....[118]....
        /*0904*/ 	.word	0x0000b8b0
        /*0908*/ 	.word	0x00000000
        /*090c*/ 	.word	0x00000000
        /*0910*/ 	.short	0x0101
        /*0912*/ 	.byte	0xff
	.zero		1


	//   ....[119]....
        /*0914*/ 	.word	0x0000b8f0
        /*0918*/ 	.word	0x00000003
        /*091c*/ 	.word	0x00000060
        /*0920*/ 	.short	0x010a
        /*0922*/ 	.byte	0xff
	.zero		1


	//   ....[120]....
        /*0924*/ 	.word	0x0000b9a0
        /*0928*/ 	.word	0x00000003
        /*092c*/ 	.word	0x00000060
        /*0930*/ 	.short	0x010a
        /*0932*/ 	.byte	0xff
	.zero		1


	//   ....[121]....
        /*0934*/ 	.word	0x0000c6f0
        /*0938*/ 	.word	0x00000000
        /*093c*/ 	.word	0x00000000
        /*0940*/ 	.short	0x0101
        /*0942*/ 	.byte	0xff
	.zero		1


	//   ....[122]....
        /*0944*/ 	.word	0x0000c730
        /*0948*/ 	.word	0x00000003
        /*094c*/ 	.word	0x00000060
        /*0950*/ 	.short	0x010a
        /*0952*/ 	.byte	0xff
	.zero		1


	//   ....[123]....
        /*0954*/ 	.word	0x0000c7e0
        /*0958*/ 	.word	0x00000003
        /*095c*/ 	.word	0x00000060
        /*0960*/ 	.short	0x010a
        /*0962*/ 	.byte	0xff
	.zero		1


	//   ....[124]....
        /*0964*/ 	.word	0x0000d540
        /*0968*/ 	.word	0x00000000
        /*096c*/ 	.word	0x00000000
        /*0970*/ 	.short	0x0101
        /*0972*/ 	.byte	0xff
	.zero		1


	//   ....[125]....
        /*0974*/ 	.word	0x0000d560
        /*0978*/ 	.word	0x00000003
        /*097c*/ 	.word	0x00000060
        /*0980*/ 	.short	0x010a
        /*0982*/ 	.byte	0xff
	.zero		1


	//   ....[126]....
        /*0984*/ 	.word	0x0000d610
        /*0988*/ 	.word	0x00000003
        /*098c*/ 	.word	0x00000060
        /*0990*/ 	.short	0x010a
        /*0992*/ 	.byte	0xff
	.zero		1


	//   ....[127]....
        /*0994*/ 	.word	0x0000e300
        /*0998*/ 	.word	0x00000000
        /*099c*/ 	.word	0x00000000
        /*09a0*/ 	.short	0x0101
        /*09a2*/ 	.byte	0xff
	.zero		1


	//   ....[128]....
        /*09a4*/ 	.word	0x0000e440
        /*09a8*/ 	.word	0x000000ff
        /*09ac*/ 	.word	0x00000000
        /*09b0*/ 	.short	0x0101
        /*09b2*/ 	.byte	0x04
	.zero		1


	//   ....[129]....
        /*09b4*/ 	.word	0x0000e450
        /*09b8*/ 	.word	0x000000ff
        /*09bc*/ 	.word	0x00000100
        /*09c0*/ 	.short	0x0101
        /*09c2*/ 	.byte	0x2e
	.zero		1


	//   ....[130]....
        /*09c4*/ 	.word	0x0000e5d0
        /*09c8*/ 	.word	0x000000ff
        /*09cc*/ 	.word	0x00000000
        /*09d0*/ 	.short	0x0101
        /*09d2*/ 	.byte	0x04
	.zero		1


	//   ....[131]....
        /*09d4*/ 	.word	0x0000e5f0
        /*09d8*/ 	.word	0x00000003
        /*09dc*/ 	.word	0x000000f0
        /*09e0*/ 	.short	0x010a
        /*09e2*/ 	.byte	0xff
	.zero		1


	//   ....[132]....
        /*09e4*/ 	.word	0x0000e650
        /*09e8*/ 	.word	0x00000000
        /*09ec*/ 	.word	0x00000030
        /*09f0*/ 	.short	0x010a
        /*09f2*/ 	.byte	0xff
	.zero		1


	//   ....[133]....
        /*09f4*/ 	.word	0x0000e6a0
        /*09f8*/ 	.word	0x00000003
        /*09fc*/ 	.word	0x000000b0
        /*0a00*/ 	.short	0x010a
        /*0a02*/ 	.byte	0xff
	.zero		1


	//   ....[134]....
        /*0a04*/ 	.word	0x0000e700
        /*0a08*/ 	.word	0x00000000
        /*0a0c*/ 	.word	0x00000000
        /*0a10*/ 	.short	0x010a
        /*0a12*/ 	.byte	0xff
	.zero		1


	//   ....[135]....
        /*0a14*/ 	.word	0x0000e760
        /*0a18*/ 	.word	0x00000000
        /*0a1c*/ 	.word	0x00000000
        /*0a20*/ 	.short	0x010a
        /*0a22*/ 	.byte	0xff
	.zero		1


	//   ....[136]....
        /*0a24*/ 	.word	0x0000e7c0
        /*0a28*/ 	.word	0x00000000
        /*0a2c*/ 	.word	0x00000000
        /*0a30*/ 	.short	0x010a
        /*0a32*/ 	.byte	0xff
	.zero		1


	//   ....[137]....
        /*0a34*/ 	.word	0x0000e820
        /*0a38*/ 	.word	0x00000000
        /*0a3c*/ 	.word	0x00000000
        /*0a40*/ 	.short	0x010a
        /*0a42*/ 	.byte	0xff
	.zero		1


	//   ....[138]....
        /*0a44*/ 	.word	0x0000e880
        /*0a48*/ 	.word	0x00000000
        /*0a4c*/ 	.word	0x00000000
        /*0a50*/ 	.short	0x010a
        /*0a52*/ 	.byte	0xff
	.zero		1


	//   ....[139]....
        /*0a54*/ 	.word	0x0000e8d0
        /*0a58*/ 	.word	0x00000000
        /*0a5c*/ 	.word	0x000000e0
        /*0a60*/ 	.short	0x010a
        /*0a62*/ 	.byte	0xff
	.zero		1


	//   ....[140]....
        /*0a64*/ 	.word	0x0000e930
        /*0a68*/ 	.word	0x00000000
        /*0a6c*/ 	.word	0x000000c0
        /*0a70*/ 	.short	0x010a
        /*0a72*/ 	.byte	0xff
	.zero		1


	//   ....[141]....
        /*0a74*/ 	.word	0x0000e980
        /*0a78*/ 	.word	0x00000000
        /*0a7c*/ 	.word	0x000000b0
        /*0a80*/ 	.short	0x010a
        /*0a82*/ 	.byte	0xff
	.zero		1


	//   ....[142]....
        /*0a84*/ 	.word	0x0000e9e0
        /*0a88*/ 	.word	0x00000000
        /*0a8c*/ 	.word	0x000000c0
        /*0a90*/ 	.short	0x010a
        /*0a92*/ 	.byte	0xff
	.zero		1


	//   ....[143]....
        /*0a94*/ 	.word	0x0000ea40
        /*0a98*/ 	.word	0x00000005
        /*0a9c*/ 	.word	0x00000008
        /*0aa0*/ 	.short	0x010a
        /*0aa2*/ 	.byte	0xff
	.zero		1


	//   ....[144]....
        /*0aa4*/ 	.word	0x0000eb30
        /*0aa8*/ 	.word	0x00000003
        /*0aac*/ 	.word	0x00000008
        /*0ab0*/ 	.short	0x010a
        /*0ab2*/ 	.byte	0xff
	.zero		1


	//   ....[145]....
        /*0ab4*/ 	.word	0x0000eb80
        /*0ab8*/ 	.word	0x00000000
        /*0abc*/ 	.word	0x000000b0
        /*0ac0*/ 	.short	0x010a
        /*0ac2*/ 	.byte	0xff
	.zero		1


	//   ....[146]....
        /*0ac4*/ 	.word	0x0000ebe0
        /*0ac8*/ 	.word	0x00000000
        /*0acc*/ 	.word	0x00000000
        /*0ad0*/ 	.short	0x010a
        /*0ad2*/ 	.byte	0xff
	.zero		1


	//   ....[147]....
        /*0ad4*/ 	.word	0x0000ec40
        /*0ad8*/ 	.word	0x00000000
        /*0adc*/ 	.word	0x000000d8
        /*0ae0*/ 	.short	0x010a
        /*0ae2*/ 	.byte	0xff
	.zero		1


	//   ....[148]....
        /*0ae4*/ 	.word	0x0000eca0
        /*0ae8*/ 	.word	0x00000000
        /*0aec*/ 	.word	0x00000100
        /*0af0*/ 	.short	0x010a
        /*0af2*/ 	.byte	0xff
	.zero		1


	//   ....[149]....
        /*0af4*/ 	.word	0x0000ecf0
        /*0af8*/ 	.word	0x00000008
        /*0afc*/ 	.word	0x000000b0
        /*0b00*/ 	.short	0x010a
        /*0b02*/ 	.byte	0xff
	.zero		1


	//   ....[150]....
        /*0b04*/ 	.word	0x0000ed50
        /*0b08*/ 	.word	0x00000000
        /*0b0c*/ 	.word	0x000000a8
        /*0b10*/ 	.short	0x010a
        /*0b12*/ 	.byte	0xff
	.zero		1


	//   ....[151]....
        /*0b14*/ 	.word	0x0000edb0
        /*0b18*/ 	.word	0x00000005
        /*0b1c*/ 	.word	0x00000080
        /*0b20*/ 	.short	0x010a
        /*0b22*/ 	.byte	0xff
	.zero		1


	//   ....[152]....
        /*0b24*/ 	.word	0x0000ee10
        /*0b28*/ 	.word	0x00000005
        /*0b2c*/ 	.word	0x00000088
        /*0b30*/ 	.short	0x010a
        /*0b32*/ 	.byte	0xff
	.zero		1


	//   ....[153]....
        /*0b34*/ 	.word	0x0000ee70
        /*0b38*/ 	.word	0x00000005
        /*0b3c*/ 	.word	0x00000090
        /*0b40*/ 	.short	0x010a
        /*0b42*/ 	.byte	0xff
	.zero		1


	//   ....[154]....
        /*0b44*/ 	.word	0x0000eed0
        /*0b48*/ 	.word	0x00000005
        /*0b4c*/ 	.word	0x00000098
        /*0b50*/ 	.short	0x010a
        /*0b52*/ 	.byte	0xff
	.zero		1


	//   ....[155]....
        /*0b54*/ 	.word	0x0000ef30
        /*0b58*/ 	.word	0x00000000
        /*0b5c*/ 	.word	0x00000080
        /*0b60*/ 	.short	0x010a
        /*0b62*/ 	.byte	0xff
	.zero		1


	//   ....[156]....
        /*0b64*/ 	.word	0x0000ef90
        /*0b68*/ 	.word	0x00000000
        /*0b6c*/ 	.word	0x00000088
        /*0b70*/ 	.short	0x010a
        /*0b72*/ 	.byte	0xff
	.zero		1


	//   ....[157]....
        /*0b74*/ 	.word	0x0000eff0
        /*0b78*/ 	.word	0x00000000
        /*0b7c*/ 	.word	0x00000090
        /*0b80*/ 	.short	0x010a
        /*0b82*/ 	.byte	0xff
	.zero		1


	//   ....[158]....
        /*0b84*/ 	.word	0x0000f050
        /*0b88*/ 	.word	0x00000000
        /*0b8c*/ 	.word	0x00000098
        /*0b90*/ 	.short	0x010a
        /*0b92*/ 	.byte	0xff
	.zero		1


	//   ....[159]....
        /*0b94*/ 	.word	0x0000f0b0
        /*0b98*/ 	.word	0x00000003
        /*0b9c*/ 	.word	0x00000080
        /*0ba0*/ 	.short	0x010a
        /*0ba2*/ 	.byte	0xff
	.zero		1


	//   ....[160]....
        /*0ba4*/ 	.word	0x0000f110
        /*0ba8*/ 	.word	0x00000003
        /*0bac*/ 	.word	0x00000088
        /*0bb0*/ 	.short	0x010a
        /*0bb2*/ 	.byte	0xff
	.zero		1


	//   ....[161]....
        /*0bb4*/ 	.word	0x0000f170
        /*0bb8*/ 	.word	0x00000003
        /*0bbc*/ 	.word	0x00000090
        /*0bc0*/ 	.short	0x010a
        /*0bc2*/ 	.byte	0xff
	.zero		1


	//   ....[162]....
        /*0bc4*/ 	.word	0x0000f1c0
        /*0bc8*/ 	.word	0x00000000
        /*0bcc*/ 	.word	0x000000b0
        /*0bd0*/ 	.short	0x010a
        /*0bd2*/ 	.byte	0xff
	.zero		1


	//   ....[163]....
        /*0bd4*/ 	.word	0x0000f220
        /*0bd8*/ 	.word	0x00000003
        /*0bdc*/ 	.word	0x00000060
        /*0be0*/ 	.short	0x010a
        /*0be2*/ 	.byte	0xff
	.zero		1


	//   ....[164]....
        /*0be4*/ 	.word	0x0000f280
        /*0be8*/ 	.word	0x00000003
        /*0bec*/ 	.word	0x000000d0
        /*0bf0*/ 	.short	0x010a
        /*0bf2*/ 	.byte	0xff
	.zero		1


	//   ....[165]....
        /*0bf4*/ 	.word	0x0000f2d0
        /*0bf8*/ 	.word	0x00000003
        /*0bfc*/ 	.word	0x00000060
        /*0c00*/ 	.short	0x010a
        /*0c02*/ 	.byte	0xff
	.zero		1


	//   ....[166]....
        /*0c04*/ 	.word	0x0000f320
        /*0c08*/ 	.word	0x00000003
        /*0c0c*/ 	.word	0x00000060
        /*0c10*/ 	.short	0x010a
        /*0c12*/ 	.byte	0xff
	.zero		1


	//   ....[167]....
        /*0c14*/ 	.word	0x0000f370
        /*0c18*/ 	.word	0x00000003
        /*0c1c*/ 	.word	0x00000060
        /*0c20*/ 	.short	0x010a
        /*0c22*/ 	.byte	0xff
	.zero		1


	//   ....[168]....
        /*0c24*/ 	.word	0x0000f3c0
        /*0c28*/ 	.word	0x00000003
        /*0c2c*/ 	.word	0x00000060
        /*0c30*/ 	.short	0x010a
        /*0c32*/ 	.byte	0xff
	.zero		1


	//   ....[169]....
        /*0c34*/ 	.word	0x0000f410
        /*0c38*/ 	.word	0x00000003
        /*0c3c*/ 	.word	0x00000060
        /*0c40*/ 	.short	0x010a
        /*0c42*/ 	.byte	0xff
	.zero		1


	//   ....[170]....
        /*0c44*/ 	.word	0x0000f460
        /*0c48*/ 	.word	0x00000003
        /*0c4c*/ 	.word	0x00000060
        /*0c50*/ 	.short	0x010a
        /*0c52*/ 	.byte	0xff
	.zero		1


	//   ....[171]....
        /*0c54*/ 	.word	0x0000f4b0
        /*0c58*/ 	.word	0x00000003
        /*0c5c*/ 	.word	0x00000060
        /*0c60*/ 	.short	0x010a
        /*0c62*/ 	.byte	0xff
	.zero		1


	//----- nvinfo : EIATTR_NUM_MBARRIERS
	.align		4
.L_47:
        /*0c64*/ 	.byte	0x03, 0x38
        /*0c66*/ 	.short	0x0021


	//----- nvinfo : EIATTR_EXIT_INSTR_OFFSETS
	.align		4
        /*0c68*/ 	.byte	0x04, 0x1c
        /*0c6a*/ 	.short	(.L_49 - .L_48)


	//   ....[0]....
.L_48:
        /*0c6c*/ 	.word	0x000026d0


	//   ....[1]....
        /*0c70*/ 	.word	0x00002bc0


	//   ....[2]....
        /*0c74*/ 	.word	0x00002c20


	//   ....[3]....
        /*0c78*/ 	.word	0x00003bb0


	//   ....[4]....
        /*0c7c*/ 	.word	0x00005fb0


	//   ....[5]....
        /*0c80*/ 	.word	0x00005ff0


	//   ....[6]....
        /*0c84*/ 	.word	0x0000e4c0


	//   ....[7]....
        /*0c88*/ 	.word	0x0000e540


	//   ....[8]....
        /*0c8c*/ 	.word	0x0000e570


	//   ....[9]....
        /*0c90*/ 	.word	0x0000e5e0


	//----- nvinfo : EIATTR_MAX_THREADS
	.align		4
.L_49:
        /*0c94*/ 	.byte	0x04, 0x05
        /*0c96*/ 	.short	(.L_51 - .L_50)
.L_50:
        /*0c98*/ 	.word	0x00000100
        /*0c9c*/ 	.word	0x00000001
        /*0ca0*/ 	.word	0x00000001


	//----- nvinfo : EIATTR_CRS_STACK_SIZE
	.align		4
.L_51:
        /*0ca4*/ 	.byte	0x04, 0x1e
        /*0ca6*/ 	.short	(.L_53 - .L_52)
.L_52:
        /*0ca8*/ 	.word	0x00000000


	//----- nvinfo : EIATTR_CBANK_PARAM_SIZE
	.align		4
.L_53:
        /*0cac*/ 	.byte	0x03, 0x19
        /*0cae*/ 	.short	0x0a00


	//----- nvinfo : EIATTR_PARAM_CBANK
	.align		4
        /*0cb0*/ 	.byte	0x04, 0x0a
        /*0cb2*/ 	.short	(.L_55 - .L_54)
	.align		4
.L_54:
        /*0cb4*/ 	.word	index@(.nv.constant0._ZN7cutlass13device_kernelINS_4gemm6kernel13GemmUniversalIN4cute5tupleIJiiiiEEENS1_10collective13CollectiveMmaINS1_41MainloopSm100TmaUmmaWarpSpecializedSparseILi6ELi2ELi1ENS5_IJNS4_1CILi2EEENSA_ILi1EEESC_EEEEENS5_IJNSA_ILi256EEESF_NSA_ILi128EEEEEEaNS5_IJNS4_6LayoutINS5_IJiNS5_IJSB_iEEEiEEENS5_IJlNS5_IJSC_SB_EEElEEEEENSI_INS5_IJNS5_IJSG_iEEESO_iEEENS5_IJNS5_IJSG_NSA_ILi16384EEEEEENS5_IJSC_lEEElEEEEEEEEaNS5_IJlSC_lEEENS4_8TiledMMAINS4_8MMA_AtomIJNS4_28SM100_MMA_S8_2x1SM_SS_SPARSEIaaiLi256ELi256ELNS4_4UMMA5MajorE0ELS11_0ELNS10_8SaturateE0EEEEEENSI_INS5_IJSC_SC_SC_EEENS5_IJNSA_ILi0EEES16_S16_EEEEENS5_IJNS4_10UnderscoreES19_S19_EEEEENS4_18SM100_TMA_2SM_LOADENS4_14ComposedLayoutINS4_7SwizzleILi2ELi4ELi3EEENS4_25smem_sparse_ptr_flag_bitsILi2ELi8EEENSI_INS5_IJNS5_IJSC_NSA_ILi8EEEEEENS5_IJSB_NSA_ILi64EEEEEEEEENS5_IJNS5_IJS16_SG_EEESL_EEEEEEEvNS4_8identityES1C_NS1D_INS1E_ILi3ELi4ELi3EEENS4_18smem_ptr_flag_bitsILi8EEENSI_INS5_IJS1I_SG_EEENS5_IJSG_SC_EEEEEEEvS1R_EENS_8epilogue10collective18CollectiveEpilogueINS20_23Sm100TmaWarpSpecializedILi4ELi2ELi32ELb1ELb0EEEJNS5_IJSG_SF_SG_EEENS5_IJNSI_ISG_SC_EENSI_INSA_ILi32EEESC_EEEEEiNS5_IJSC_llEEEiS2A_NS20_6fusion15FusionCallbacksIS24_NS2B_17LinearCombinationIiiiiLNS_15FloatRoundStyleE2EEES25_S29_JEEENS4_5SM1004TMEM4LOAD26SM100_TMEM_LOAD_32dp32b32xENS4_13SM90_TMA_LOADENS1D_INS1E_ILi2ELi5ELi2EEENS1T_ILi32EEENSI_INS5_IJS27_NSA_ILi4EEEEEENS5_IJSC_S27_EEEEEEENS4_39AutoVectorizingCopyWithAssumedAlignmentILi128EEENS4_14SM90_TMA_STOREES2S_S2U_S2U_EEEvvEEEEvNT_6ParamsE)
        /*0cb8*/ 	.short	0x0380
        /*0cba*/ 	.short	0x0a00


	//----- nvinfo : EIATTR_SW_WAR
	.align		4
.L_55:
        /*0cbc*/ 	.byte	0x04, 0x36
        /*0cbe*/ 	.short	(.L_57 - .L_56)
.L_56:
        /*0cc0*/ 	.word	0x00000008
.L_57:


//--------------------- .nv.callgraph             --------------------------
	.section	.nv.callgraph,"",@"SHT_CUDA_CALLGRAPH"
	.align	4
	.sectionentsize	8
	.align		4
        /*0000*/ 	.word	0x00000000
	.align		4
        /*0004*/ 	.word	0xffffffff
	.align		4
        /*0008*/ 	.word	index@(_ZN7cutlass13device_kernelINS_4gemm6kernel13GemmUniversalIN4cute5tupleIJiiiiEEENS1_10collective13CollectiveMmaINS1_41MainloopSm100TmaUmmaWarpSpecializedSparseILi6ELi2ELi1ENS5_IJNS4_1CILi2EEENSA_ILi1EEESC_EEEEENS5_IJNSA_ILi256EEESF_NSA_ILi128EEEEEEaNS5_IJNS4_6LayoutINS5_IJiNS5_IJSB_iEEEiEEENS5_IJlNS5_IJSC_SB_EEElEEEEENSI_INS5_IJNS5_IJSG_iEEESO_iEEENS5_IJNS5_IJSG_NSA_ILi16384EEEEEENS5_IJSC_lEEElEEEEEEEEaNS5_IJlSC_lEEENS4_8TiledMMAINS4_8MMA_AtomIJNS4_28SM100_MMA_S8_2x1SM_SS_SPARSEIaaiLi256ELi256ELNS4_4UMMA5MajorE0ELS11_0ELNS10_8SaturateE0EEEEEENSI_INS5_IJSC_SC_SC_EEENS5_IJNSA_ILi0EEES16_S16_EEEEENS5_IJNS4_10UnderscoreES19_S19_EEEEENS4_18SM100_TMA_2SM_LOADENS4_14ComposedLayoutINS4_7SwizzleILi2ELi4ELi3EEENS4_25smem_sparse_ptr_flag_bitsILi2ELi8EEENSI_INS5_IJNS5_IJSC_NSA_ILi8EEEEEENS5_IJSB_NSA_ILi64EEEEEEEEENS5_IJNS5_IJS16_SG_EEESL_EEEEEEEvNS4_8identityES1C_NS1D_INS1E_ILi3ELi4ELi3EEENS4_18smem_ptr_flag_bitsILi8EEENSI_INS5_IJS1I_SG_EEENS5_IJSG_SC_EEEEEEEvS1R_EENS_8epilogue10collective18CollectiveEpilogueINS20_23Sm100TmaWarpSpecializedILi4ELi2ELi32ELb1ELb0EEEJNS5_IJSG_SF_SG_EEENS5_IJNSI_ISG_SC_EENSI_INSA_ILi32EEESC_EEEEEiNS5_IJSC_llEEEiS2A_NS20_6fusion15FusionCallbacksIS24_NS2B_17LinearCombinationIiiiiLNS_15FloatRoundStyleE2EEES25_S29_JEEENS4_5SM1004TMEM4LOAD26SM100_TMEM_LOAD_32dp32b32xENS4_13SM90_TMA_LOADENS1D_INS1E_ILi2ELi5ELi2EEENS1T_ILi32EEENSI_INS5_IJS27_NSA_ILi4EEEEEENS5_IJSC_S27_EEEEEEENS4_39AutoVectorizingCopyWithAssumedAlignmentILi128EEENS4_14SM90_TMA_STOREES2S_S2U_S2U_EEEvvEEEEvNT_6ParamsE)
	.align		4
        /*000c*/ 	.word	index@(__assertfail)
	.align		4
        /*0010*/ 	.word	0x00000000
	.align		4
        /*0014*/ 	.word	0xfffffffe
	.align		4
        /*0018*/ 	.word	0x00000000
	.align		4
        /*001c*/ 	.word	0xfffffffd
	.align		4
        /*0020*/ 	.word	0x00000000
	.align		4
        /*0024*/ 	.word	0xfffffffc


//--------------------- .nv.constant4             --------------------------
	.section	.nv.constant4,"a",@progbits
	.align	8
	.align		8
.nv.constant4:
        /*0000*/ 	.dword	__assertfail
	.align		8
        /*0008*/ 	.dword	__unnamed_1
	.align		8
        /*0010*/ 	.dword	__unnamed_2
	.align		8
        /*0018*/ 	.dword	_ZN39_INTERNAL_0f7bb3af_4_k_cu_34439086_33874cuda3std3__45__cpo5beginE
	.align		8
        /*0020*/ 	.dword	_ZN39_INTERNAL_0f7bb3af_4_k_cu_34439086_33874cuda3std3__45__cpo3endE
	.align		8
        /*0028*/ 	.dword	_ZN39_INTERNAL_0f7bb3af_4_k_cu_34439086_33874cuda3std3__45__cpo6cbeginE
	.align		8
        /*0030*/ 	.dword	_ZN39_INTERNAL_0f7bb3af_4_k_cu_34439086_33874cuda3std3__45__cpo4cendE
	.align		8
        /*0038*/ 	.dword	_ZN39_INTERNAL_0f7bb3af_4_k_cu_34439086_33874cuda3std3__441_GLOBAL__N__0f7bb3af_4_k_cu_34439086_33876ignoreE
	.align		8
        /*0040*/ 	.dword	_ZN39_INTERNAL_0f7bb3af_4_k_cu_34439086_33874cuda3std3__419piecewise_constructE
	.align		8
        /*0048*/ 	.dword	_ZN39_INTERNAL_0f7bb3af_4_k_cu_34439086_33874cuda3std3__48in_placeE
	.align		8
        /*0050*/ 	.dword	_ZN39_INTERNAL_0f7bb3af_4_k_cu_34439086_33874cuda3std6ranges3__45__cpo4swapE
	.align		8
        /*0058*/ 	.dword	_ZN39_INTERNAL_0f7bb3af_4_k_cu_34439086_33874cuda3std6ranges3__45__cpo9iter_moveE
	.align		8
        /*0060*/ 	.dword	_ZN39_INTERNAL_0f7bb3af_4_k_cu_34439086_33874cute7productE
	.align		8
        /*0068*/ 	.dword	_ZN39_INTERNAL_0f7bb3af_4_k_cu_34439086_33874cute1_E
	.align		8
        /*0070*/ 	.dword	$str$25
	.align		8
        /*0078*/ 	.dword	$str$26
	.align		8
        /*0080*/ 	.dword	$str$27
	.align		8
        /*0088*/ 	.dword	$str$28


//--------------------- .text._ZN7cutlass13device_kernelINS_4gemm6kernel13GemmUniversalIN4cute5tupleIJiiiiEEENS1_10collective13CollectiveMmaINS1_41MainloopSm100TmaUmmaWarpSpecializedSparseILi6ELi2ELi1ENS5_IJNS4_1CILi2EEENSA_ILi1EEESC_EEEEENS5_IJNSA_ILi256EEESF_NSA_ILi128EEEEEEaNS5_IJNS4_6LayoutINS5_IJiNS5_IJSB_iEEEiEEENS5_IJlNS5_IJSC_SB_EEElEEEEENSI_INS5_IJNS5_IJSG_iEEESO_iEEENS5_IJNS5_IJSG_NSA_ILi16384EEEEEENS5_IJSC_lEEElEEEEEEEEaNS5_IJlSC_lEEENS4_8TiledMMAINS4_8MMA_AtomIJNS4_28SM100_MMA_S8_2x1SM_SS_SPARSEIaaiLi256ELi256ELNS4_4UMMA5MajorE0ELS11_0ELNS10_8SaturateE0EEEEEENSI_INS5_IJSC_SC_SC_EEENS5_IJNSA_ILi0EEES16_S16_EEEEENS5_IJNS4_10UnderscoreES19_S19_EEEEENS4_18SM100_TMA_2SM_LOADENS4_14ComposedLayoutINS4_7SwizzleILi2ELi4ELi3EEENS4_25smem_sparse_ptr_flag_bitsILi2ELi8EEENSI_INS5_IJNS5_IJSC_NSA_ILi8EEEEEENS5_IJSB_NSA_ILi64EEEEEEEEENS5_IJNS5_IJS16_SG_EEESL_EEEEEEEvNS4_8identityES1C_NS1D_INS1E_ILi3ELi4ELi3EEENS4_18smem_ptr_flag_bitsILi8EEENSI_INS5_IJS1I_SG_EEENS5_IJSG_SC_EEEEEEEvS1R_EENS_8epilogue10collective18CollectiveEpilogueINS20_23Sm100TmaWarpSpecializedILi4ELi2ELi32ELb1ELb0EEEJNS5_IJSG_SF_SG_EEENS5_IJNSI_ISG_SC_EENSI_INSA_ILi32EEESC_EEEEEiNS5_IJSC_llEEEiS2A_NS20_6fusion15FusionCallbacksIS24_NS2B_17LinearCombinationIiiiiLNS_15FloatRoundStyleE2EEES25_S29_JEEENS4_5SM1004TMEM4LOAD26SM100_TMEM_LOAD_32dp32b32xENS4_13SM90_TMA_LOADENS1D_INS1E_ILi2ELi5ELi2EEENS1T_ILi32EEENSI_INS5_IJS27_NSA_ILi4EEEEEENS5_IJSC_S27_EEEEEEENS4_39AutoVectorizingCopyWithAssumedAlignmentILi128EEENS4_14SM90_TMA_STOREES2S_S2U_S2U_EEEvvEEEEvNT_6ParamsE --------------------------
	.section	.text._ZN7cutlass13device_kernelINS_4gemm6kernel13GemmUniversalIN4cute5tupleIJiiiiEEENS1_10collective13CollectiveMmaINS1_41MainloopSm100TmaUmmaWarpSpecializedSparseILi6ELi2ELi1ENS5_IJNS4_1CILi2EEENSA_ILi1EEESC_EEEEENS5_IJNSA_ILi256EEESF_NSA_ILi128EEEEEEaNS5_IJNS4_6LayoutINS5_IJiNS5_IJSB_iEEEiEEENS5_IJlNS5_IJSC_SB_EEElEEEEENSI_INS5_IJNS5_IJSG_iEEESO_iEEENS5_IJNS5_IJSG_NSA_ILi16384EEEEEENS5_IJSC_lEEElEEEEEEEEaNS5_IJlSC_lEEENS4_8TiledMMAINS4_8MMA_AtomIJNS4_28SM100_MMA_S8_2x1SM_SS_SPARSEIaaiLi256ELi256ELNS4_4UMMA5MajorE0ELS11_0ELNS10_8SaturateE0EEEEEENSI_INS5_IJSC_SC_SC_EEENS5_IJNSA_ILi0EEES16_S16_EEEEENS5_IJNS4_10UnderscoreES19_S19_EEEEENS4_18SM100_TMA_2SM_LOADENS4_14ComposedLayoutINS4_7SwizzleILi2ELi4ELi3EEENS4_25smem_sparse_ptr_flag_bitsILi2ELi8EEENSI_INS5_IJNS5_IJSC_NSA_ILi8EEEEEENS5_IJSB_NSA_ILi64EEEEEEEEENS5_IJNS5_IJS16_SG_EEESL_EEEEEEEvNS4_8identityES1C_NS1D_INS1E_ILi3ELi4ELi3EEENS4_18smem_ptr_flag_bitsILi8EEENSI_INS5_IJS1I_SG_EEENS5_IJSG_SC_EEEEEEEvS1R_EENS_8epilogue10collective18CollectiveEpilogueINS20_23Sm100TmaWarpSpecializedILi4ELi2ELi32ELb1ELb0EEEJNS5_IJSG_SF_SG_EEENS5_IJNSI_ISG_SC_EENSI_INSA_ILi32EEESC_EEEEEiNS5_IJSC_llEEEiS2A_NS20_6fusion15FusionCallbacksIS24_NS2B_17LinearCombinationIiiiiLNS_15FloatRoundStyleE2EEES25_S29_JEEENS4_5SM1004TMEM4LOAD26SM100_TMEM_LOAD_32dp32b32xENS4_13SM90_TMA_LOADENS1D_INS1E_ILi2ELi5ELi2EEENS1T_ILi32EEENSI_INS5_IJS27_NSA_ILi4EEEEEENS5_IJSC_S27_EEEEEEENS4_39AutoVectorizingCopyWithAssumedAlignmentILi128EEENS4_14SM90_TMA_STOREES2S_S2U_S2U_EEEvvEEEEvNT_6ParamsE,"ax",@progbits
	.align	128
.text._ZN7cutlass13device_kernelINS_4gemm6kernel13GemmUniversalIN4cute5tupleIJiiiiEEENS1_10collective13CollectiveMmaINS1_41MainloopSm100TmaUmmaWarpSpecializedSparseILi6ELi2ELi1ENS5_IJNS4_1CILi2EEENSA_ILi1EEESC_EEEEENS5_IJNSA_ILi256EEESF_NSA_ILi128EEEEEEaNS5_IJNS4_6LayoutINS5_IJiNS5_IJSB_iEEEiEEENS5_IJlNS5_IJSC_SB_EEElEEEEENSI_INS5_IJNS5_IJSG_iEEESO_iEEENS5_IJNS5_IJSG_NSA_ILi16384EEEEEENS5_IJSC_lEEElEEEEEEEEaNS5_IJlSC_lEEENS4_8TiledMMAINS4_8MMA_AtomIJNS4_28SM100_MMA_S8_2x1SM_SS_SPARSEIaaiLi256ELi256ELNS4_4UMMA5MajorE0ELS11_0ELNS10_8SaturateE0EEEEEENSI_INS5_IJSC_SC_SC_EEENS5_IJNSA_ILi0EEES16_S16_EEEEENS5_IJNS4_10UnderscoreES19_S19_EEEEENS4_18SM100_TMA_2SM_LOADENS4_14ComposedLayoutINS4_7SwizzleILi2ELi4ELi3EEENS4_25smem_sparse_ptr_flag_bitsILi2ELi8EEENSI_INS5_IJNS5_IJSC_NSA_ILi8EEEEEENS5_IJSB_NSA_ILi64EEEEEEEEENS5_IJNS5_IJS16_SG_EEESL_EEEEEEEvNS4_8identityES1C_NS1D_INS1E_ILi3ELi4ELi3EEENS4_18smem_ptr_flag_bitsILi8EEENSI_INS5_IJS1I_SG_EEENS5_IJSG_SC_EEEEEEEvS1R_EENS_8epilogue10collective18CollectiveEpilogueINS20_23Sm100TmaWarpSpecializedILi4ELi2ELi32ELb1ELb0EEEJNS5_IJSG_SF_SG_EEENS5_IJNSI_ISG_SC_EENSI_INSA_ILi32EEESC_EEEEEiNS5_IJSC_llEEEiS2A_NS20_6fusion15FusionCallbacksIS24_NS2B_17LinearCombinationIiiiiLNS_15FloatRoundStyleE2EEES25_S29_JEEENS4_5SM1004TMEM4LOAD26SM100_TMEM_LOAD_32dp32b32xENS4_13SM90_TMA_LOADENS1D_INS1E_ILi2ELi5ELi2EEENS1T_ILi32EEENSI_INS5_IJS27_NSA_ILi4EEEEEENS5_IJSC_S27_EEEEEEENS4_39AutoVectorizingCopyWithAssumedAlignmentILi128EEENS4_14SM90_TMA_STOREES2S_S2U_S2U_EEEvvEEEEvNT_6ParamsE:
        .type           _ZN7cutlass13device_kernelINS_4gemm6kernel13GemmUniversalIN4cute5tupleIJiiiiEEENS1_10collective13CollectiveMmaINS1_41MainloopSm100TmaUmmaWarpSpecializedSparseILi6ELi2ELi1ENS5_IJNS4_1CILi2EEENSA_ILi1EEESC_EEEEENS5_IJNSA_ILi256EEESF_NSA_ILi128EEEEEEaNS5_IJNS4_6LayoutINS5_IJiNS5_IJSB_iEEEiEEENS5_IJlNS5_IJSC_SB_EEElEEEEENSI_INS5_IJNS5_IJSG_iEEESO_iEEENS5_IJNS5_IJSG_NSA_ILi16384EEEEEENS5_IJSC_lEEElEEEEEEEEaNS5_IJlSC_lEEENS4_8TiledMMAINS4_8MMA_AtomIJNS4_28SM100_MMA_S8_2x1SM_SS_SPARSEIaaiLi256ELi256ELNS4_4UMMA5MajorE0ELS11_0ELNS10_8SaturateE0EEEEEENSI_INS5_IJSC_SC_SC_EEENS5_IJNSA_ILi0EEES16_S16_EEEEENS5_IJNS4_10UnderscoreES19_S19_EEEEENS4_18SM100_TMA_2SM_LOADENS4_14ComposedLayoutINS4_7SwizzleILi2ELi4ELi3EEENS4_25smem_sparse_ptr_flag_bitsILi2ELi8EEENSI_INS5_IJNS5_IJSC_NSA_ILi8EEEEEENS5_IJSB_NSA_ILi64EEEEEEEEENS5_IJNS5_IJS16_SG_EEESL_EEEEEEEvNS4_8identityES1C_NS1D_INS1E_ILi3ELi4ELi3EEENS4_18smem_ptr_flag_bitsILi8EEENSI_INS5_IJS1I_SG_EEENS5_IJSG_SC_EEEEEEEvS1R_EENS_8epilogue10collective18CollectiveEpilogueINS20_23Sm100TmaWarpSpecializedILi4ELi2ELi32ELb1ELb0EEEJNS5_IJSG_SF_SG_EEENS5_IJNSI_ISG_SC_EENSI_INSA_ILi32EEESC_EEEEEiNS5_IJSC_llEEEiS2A_NS20_6fusion15FusionCallbacksIS24_NS2B_17LinearCombinationIiiiiLNS_15FloatRoundStyleE2EEES25_S29_JEEENS4_5SM1004TMEM4LOAD26SM100_TMEM_LOAD_32dp32b32xENS4_13SM90_TMA_LOADENS1D_INS1E_ILi2ELi5ELi2EEENS1T_ILi32EEENSI_INS5_IJS27_NSA_ILi4EEEEEENS5_IJSC_S27_EEEEEEENS4_39AutoVectorizingCopyWithAssumedAlignmentILi128EEENS4_14SM90_TMA_STOREES2S_S2U_S2U_EEEvvEEEEvNT_6ParamsE,@function
        .size           _ZN7cutlass13device_kernelINS_4gemm6kernel13GemmUniversalIN4cute5tupleIJiiiiEEENS1_10collective13CollectiveMmaINS1_41MainloopSm100TmaUmmaWarpSpecializedSparseILi6ELi2ELi1ENS5_IJNS4_1CILi2EEENSA_ILi1EEESC_EEEEENS5_IJNSA_ILi256EEESF_NSA_ILi128EEEEEEaNS5_IJNS4_6LayoutINS5_IJiNS5_IJSB_iEEEiEEENS5_IJlNS5_IJSC_SB_EEElEEEEENSI_INS5_IJNS5_IJSG_iEEESO_iEEENS5_IJNS5_IJSG_NSA_ILi16384EEEEEENS5_IJSC_lEEElEEEEEEEEaNS5_IJlSC_lEEENS4_8TiledMMAINS4_8MMA_AtomIJNS4_28SM100_MMA_S8_2x1SM_SS_SPARSEIaaiLi256ELi256ELNS4_4UMMA5MajorE0ELS11_0ELNS10_8SaturateE0EEEEEENSI_INS5_IJSC_SC_SC_EEENS5_IJNSA_ILi0EEES16_S16_EEEEENS5_IJNS4_10UnderscoreES19_S19_EEEEENS4_18SM100_TMA_2SM_LOADENS4_14ComposedLayoutINS4_7SwizzleILi2ELi4ELi3EEENS4_25smem_sparse_ptr_flag_bitsILi2ELi8EEENSI_INS5_IJNS5_IJSC_NSA_ILi8EEEEEENS5_IJSB_NSA_ILi64EEEEEEEEENS5_IJNS5_IJS16_SG_EEESL_EEEEEEEvNS4_8identityES1C_NS1D_INS1E_ILi3ELi4ELi3EEENS4_18smem_ptr_flag_bitsILi8EEENSI_INS5_IJS1I_SG_EEENS5_IJSG_SC_EEEEEEEvS1R_EENS_8epilogue10collective18CollectiveEpilogueINS20_23Sm100TmaWarpSpecializedILi4ELi2ELi32ELb1ELb0EEEJNS5_IJSG_SF_SG_EEENS5_IJNSI_ISG_SC_EENSI_INSA_ILi32EEESC_EEEEEiNS5_IJSC_llEEEiS2A_NS20_6fusion15FusionCallbacksIS24_NS2B_17LinearCombinationIiiiiLNS_15FloatRoundStyleE2EEES25_S29_JEEENS4_5SM1004TMEM4LOAD26SM100_TMEM_LOAD_32dp32b32xENS4_13SM90_TMA_LOADENS1D_INS1E_ILi2ELi5ELi2EEENS1T_ILi32EEENSI_INS5_IJS27_NSA_ILi4EEEEEENS5_IJSC_S27_EEEEEEENS4_39AutoVectorizingCopyWithAssumedAlignmentILi128EEENS4_14SM90_TMA_STOREES2S_S2U_S2U_EEEvvEEEEvNT_6ParamsE,(.L_x_224 - _ZN7cutlass13device_kernelINS_4gemm6kernel13GemmUniversalIN4cute5tupleIJiiiiEEENS1_10collective13CollectiveMmaINS1_41MainloopSm100TmaUmmaWarpSpecializedSparseILi6ELi2ELi1ENS5_IJNS4_1CILi2EEENSA_ILi1EEESC_EEEEENS5_IJNSA_ILi256EEESF_NSA_ILi128EEEEEEaNS5_IJNS4_6LayoutINS5_IJiNS5_IJSB_iEEEiEEENS5_IJlNS5_IJSC_SB_EEElEEEEENSI_INS5_IJNS5_IJSG_iEEESO_iEEENS5_IJNS5_IJSG_NSA_ILi16384EEEEEENS5_IJSC_lEEElEEEEEEEEaNS5_IJlSC_lEEENS4_8TiledMMAINS4_8MMA_AtomIJNS4_28SM100_MMA_S8_2x1SM_SS_SPARSEIaaiLi256ELi256ELNS4_4UMMA5MajorE0ELS11_0ELNS10_8SaturateE0EEEEEENSI_INS5_IJSC_SC_SC_EEENS5_IJNSA_ILi0EEES16_S16_EEEEENS5_IJNS4_10UnderscoreES19_S19_EEEEENS4_18SM100_TMA_2SM_LOADENS4_14ComposedLayoutINS4_7SwizzleILi2ELi4ELi3EEENS4_25smem_sparse_ptr_flag_bitsILi2ELi8EEENSI_INS5_IJNS5_IJSC_NSA_ILi8EEEEEENS5_IJSB_NSA_ILi64EEEEEEEEENS5_IJNS5_IJS16_SG_EEESL_EEEEEEEvNS4_8identityES1C_NS1D_INS1E_ILi3ELi4ELi3EEENS4_18smem_ptr_flag_bitsILi8EEENSI_INS5_IJS1I_SG_EEENS5_IJSG_SC_EEEEEEEvS1R_EENS_8epilogue10collective18CollectiveEpilogueINS20_23Sm100TmaWarpSpecializedILi4ELi2ELi32ELb1ELb0EEEJNS5_IJSG_SF_SG_EEENS5_IJNSI_ISG_SC_EENSI_INSA_ILi32EEESC_EEEEEiNS5_IJSC_llEEEiS2A_NS20_6fusion15FusionCallbacksIS24_NS2B_17LinearCombinationIiiiiLNS_15FloatRoundStyleE2EEES25_S29_JEEENS4_5SM1004TMEM4LOAD26SM100_TMEM_LOAD_32dp32b32xENS4_13SM90_TMA_LOADENS1D_INS1E_ILi2ELi5ELi2EEENS1T_ILi32EEENSI_INS5_IJS27_NSA_ILi4EEEEEENS5_IJSC_S27_EEEEEEENS4_39AutoVectorizingCopyWithAssumedAlignmentILi128EEENS4_14SM90_TMA_STOREES2S_S2U_S2U_EEEvvEEEEvNT_6ParamsE)
        .other          _ZN7cutlass13device_kernelINS_4gemm6kernel13GemmUniversalIN4cute5tupleIJiiiiEEENS1_10collective13CollectiveMmaINS1_41MainloopSm100TmaUmmaWarpSpecializedSparseILi6ELi2ELi1ENS5_IJNS4_1CILi2EEENSA_ILi1EEESC_EEEEENS5_IJNSA_ILi256EEESF_NSA_ILi128EEEEEEaNS5_IJNS4_6LayoutINS5_IJiNS5_IJSB_iEEEiEEENS5_IJlNS5_IJSC_SB_EEElEEEEENSI_INS5_IJNS5_IJSG_iEEESO_iEEENS5_IJNS5_IJSG_NSA_ILi16384EEEEEENS5_IJSC_lEEElEEEEEEEEaNS5_IJlSC_lEEENS4_8TiledMMAINS4_8MMA_AtomIJNS4_28SM100_MMA_S8_2x1SM_SS_SPARSEIaaiLi256ELi256ELNS4_4UMMA5MajorE0ELS11_0ELNS10_8SaturateE0EEEEEENSI_INS5_IJSC_SC_SC_EEENS5_IJNSA_ILi0EEES16_S16_EEEEENS5_IJNS4_10UnderscoreES19_S19_EEEEENS4_18SM100_TMA_2SM_LOADENS4_14ComposedLayoutINS4_7SwizzleILi2ELi4ELi3EEENS4_25smem_sparse_ptr_flag_bitsILi2ELi8EEENSI_INS5_IJNS5_IJSC_NSA_ILi8EEEEEENS5_IJSB_NSA_ILi64EEEEEEEEENS5_IJNS5_IJS16_SG_EEESL_EEEEEEEvNS4_8identityES1C_NS1D_INS1E_ILi3ELi4ELi3EEENS4_18smem_ptr_flag_bitsILi8EEENSI_INS5_IJS1I_SG_EEENS5_IJSG_SC_EEEEEEEvS1R_EENS_8epilogue10collective18CollectiveEpilogueINS20_23Sm100TmaWarpSpecializedILi4ELi2ELi32ELb1ELb0EEEJNS5_IJSG_SF_SG_EEENS5_IJNSI_ISG_SC_EENSI_INSA_ILi32EEESC_EEEEEiNS5_IJSC_llEEEiS2A_NS20_6fusion15FusionCallbacksIS24_NS2B_17LinearCombinationIiiiiLNS_15FloatRoundStyleE2EEES25_S29_JEEENS4_5SM1004TMEM4LOAD26SM100_TMEM_LOAD_32dp32b32xENS4_13SM90_TMA_LOADENS1D_INS1E_ILi2ELi5ELi2EEENS1T_ILi32EEENSI_INS5_IJS27_NSA_ILi4EEEEEENS5_IJSC_S27_EEEEEEENS4_39AutoVectorizingCopyWithAssumedAlignmentILi128EEENS4_14SM90_TMA_STOREES2S_S2U_S2U_EEEvvEEEEvNT_6ParamsE,@"STO_CUDA_ENTRY STV_DEFAULT"
_ZN7cutlass13device_kernelINS_4gemm6kernel13GemmUniversalIN4cute5tupleIJiiiiEEENS1_10collective13CollectiveMmaINS1_41MainloopSm100TmaUmmaWarpSpecializedSparseILi6ELi2ELi1ENS5_IJNS4_1CILi2EEENSA_ILi1EEESC_EEEEENS5_IJNSA_ILi256EEESF_NSA_ILi128EEEEEEaNS5_IJNS4_6LayoutINS5_IJiNS5_IJSB_iEEEiEEENS5_IJlNS5_IJSC_SB_EEElEEEEENSI_INS5_IJNS5_IJSG_iEEESO_iEEENS5_IJNS5_IJSG_NSA_ILi16384EEEEEENS5_IJSC_lEEElEEEEEEEEaNS5_IJlSC_lEEENS4_8TiledMMAINS4_8MMA_AtomIJNS4_28SM100_MMA_S8_2x1SM_SS_SPARSEIaaiLi256ELi256ELNS4_4UMMA5MajorE0ELS11_0ELNS10_8SaturateE0EEEEEENSI_INS5_IJSC_SC_SC_EEENS5_IJNSA_ILi0EEES16_S16_EEEEENS5_IJNS4_10UnderscoreES19_S19_EEEEENS4_18SM100_TMA_2SM_LOADENS4_14ComposedLayoutINS4_7SwizzleILi2ELi4ELi3EEENS4_25smem_sparse_ptr_flag_bitsILi2ELi8EEENSI_INS5_IJNS5_IJSC_NSA_ILi8EEEEEENS5_IJSB_NSA_ILi64EEEEEEEEENS5_IJNS5_IJS16_SG_EEESL_EEEEEEEvNS4_8identityES1C_NS1D_INS1E_ILi3ELi4ELi3EEENS4_18smem_ptr_flag_bitsILi8EEENSI_INS5_IJS1I_SG_EEENS5_IJSG_SC_EEEEEEEvS1R_EENS_8epilogue10collective18CollectiveEpilogueINS20_23Sm100TmaWarpSpecializedILi4ELi2ELi32ELb1ELb0EEEJNS5_IJSG_SF_SG_EEENS5_IJNSI_ISG_SC_EENSI_INSA_ILi32EEESC_EEEEEiNS5_IJSC_llEEEiS2A_NS20_6fusion15FusionCallbacksIS24_NS2B_17LinearCombinationIiiiiLNS_15FloatRoundStyleE2EEES25_S29_JEEENS4_5SM1004TMEM4LOAD26SM100_TMEM_LOAD_32dp32b32xENS4_13SM90_TMA_LOADENS1D_INS1E_ILi2ELi5ELi2EEENS1T_ILi32EEENSI_INS5_IJS27_NSA_ILi4EEEEEENS5_IJSC_S27_EEEEEEENS4_39AutoVectorizingCopyWithAssumedAlignmentILi128EEENS4_14SM90_TMA_STOREES2S_S2U_S2U_EEEvvEEEEvNT_6ParamsE:
[----:B------:R-:W1:Y:S01]  /*0000*/  LDC R1, c[0x0][0x37c] ;  /* 0x0000df00ff017b82 */ /* 0x000e620000000800 */
[----:B------:R-:W2:Y:S01]  /*0010*/  S2R R95, SR_TID.X ;  /* 0x00000000005f7919 */ /* 0x000ea20000002100 */
[----:B------:R-:W3:Y:S06]  /*0020*/  LDCU.64 UR10, c[0x0][0xa90] ;  /* 0x00015200ff0a77ac */ /* 0x000eec0008000a00 */
[----:B------:R-:W4:Y:S01]  /*0030*/  S2UR UR54, SR_CgaCtaId ;  /* 0x00000000003679c3 */ /* 0x000f220000008800 */
[----:B------:R-:W-:Y:S02]  /*0040*/  PRMT R78, RZ, 0x7610, R78 ;  /* 0x00007610ff4e7816 */ /* 0x000fe4000000004e */
[----:B------:R-:W-:Y:S01]  /*0050*/  ELECT P2, URZ, PT ;  /* 0x0000000000ff782f */ /* 0x000fe20003840000 */
[----:B---3--:R-:W-:-:S04]  /*0060*/  UISETP.NE.U32.AND UP0, UPT, UR10, URZ, UPT ;  /* 0x000000ff0a00728c */ /* 0x008fc8000bf05070 */
[----:B------:R-:W-:Y:S02]  /*0070*/  UISETP.NE.AND.EX UP0, UPT, UR11, URZ, UPT, UP0 ;  /* 0x000000ff0b00728c */ /* 0x000fe4000bf05300 */
[----:B----4-:R-:W-:Y:S01]  /*0080*/  ULOP3.LUT UR20, UR54, 0x1, URZ, 0xc0, !UPT ;  /* 0x0000000136147892 */ /* 0x010fe2000f8ec0ff */
[----:B--2---:R-:W-:-:S05]  /*0090*/  SHF.R.U32.HI R80, RZ, 0x5, R95 ;  /* 0x00000005ff507819 */ /* 0x004fca000001165f */
[----:B------:R-:W2:Y:S02]  /*00a0*/  SHFL.IDX PT, R0, R80, RZ, 0x1f ;  /* 0x00001fff50007589 */ /* 0x000ea400000e0000 */
[----:B--2---:R-:W-:Y:S01]  /*00b0*/  R2UR UR18, R0 ;  /* 0x00000000001272ca */ /* 0x004fe200000e0000 */
[----:B-1----:R-:W-:-:S14]  /*00c0*/  BRA.U UP0, `(.L_x_0) ;  /* 0x0000000100307547 */ /* 0x002fdc000b800000 */
[----:B------:R-:W1:Y:S02]  /*00d0*/  LDCU.64 UR4, c[0x0][0xa88] ;  /* 0x00015100ff0477ac */ /* 0x000e640008000a00 */
[----:B-1----:R-:W-:-:S04]  /*00e0*/  UISETP.NE.U32.AND UP0, UPT, UR4, URZ, UPT ;  /* 0x000000ff0400728c */ /* 0x002fc8000bf05070 */
[----:B------:R-:W-:-:S09]  /*00f0*/  UISETP.NE.AND.EX UP0, UPT, UR5, URZ, UPT, UP0 ;  /* 0x000000ff0500728c */ /* 0x000fd2000bf05300 */
[----:B------:R-:W-:Y:S05]  /*0100*/  BRA.U !UP0, `(.L_x_1) ;  /* 0x0000000108147547 */ /* 0x000fea000b800000 */
[----:B------:R-:W1:Y:S01]  /*0110*/  LDC.64 R40, c[0x0][0xa88] ;  /* 0x0002a200ff287b82 */ /* 0x000e620000000a00 */
[----:B------:R-:W1:Y:S02]  /*0120*/  LDCU.64 UR4, c[0x0][0x358] ;  /* 0x00006b00ff0477ac */ /* 0x000e640008000a00 */
[----:B-1----:R1:W5:Y:S01]  /*0130*/  LDG.E R40, desc[UR4][R40.64] ;  /* 0x0000000428287981 */ /* 0x002362000c1e1900 */
[----:B------:R-:W-:Y:S01]  /*0140*/  HFMA2 R78, -RZ, RZ, 0, 5.9604644775390625e-08 ;  /* 0x00000001ff4e7431 */ /* 0x000fe200000001ff */
[----:B------:R-:W-:Y:S05]  /*0150*/  BRA `(.L_x_0) ;  /* 0x00000000000c7947 */ /* 0x000fea0003800000 */
.L_x_1:
[----:B------:R-:W1:Y:S01]  /*0160*/  LDCU UR4, c[0x0][0xa80] ;  /* 0x00015000ff0477ac */ /* 0x000e620008000800 */
[----:B------:R-:W-:Y:S01]  /*0170*/  HFMA2 R78, -RZ, RZ, 0, 5.9604644775390625e-08 ;  /* 0x00000001ff4e7431 */ /* 0x000fe200000001ff */
[----:B-1----:R-:W-:-:S07]  /*0180*/  MOV R40, UR4 ;  /* 0x0000000400287c02 */ /* 0x002fce0008000f00 */
.L_x_0:
[----:B------:R-:W2:Y:S02]  /*0190*/  LDCU.64 UR4, c[0x0][0xab0] ;  /* 0x00015600ff0477ac */ /* 0x000ea40008000a00 */
[----:B--2---:R-:W-:-:S04]  /*01a0*/  UISETP.NE.U32.AND UP0, UPT, UR4, URZ, UPT ;  /* 0x000000ff0400728c */ /* 0x004fc8000bf05070 */
[----:B------:R-:W-:-:S09]  /*01b0*/  UISETP.NE.AND.EX UP0, UPT, UR5, URZ, UPT, UP0 ;  /* 0x000000ff0500728c */ /* 0x000fd2000bf05300 */
[----:B------:R-:W-:Y:S05]  /*01c0*/  BRA.U UP0, `(.L_x_2) ;  /* 0x0000000100287547 */ /* 0x000fea000b800000 */
[----:B------:R-:W2:Y:S02]  /*01d0*/  LDCU.64 UR4, c[0x0][0xaa8] ;  /* 0x00015500ff0477ac */ /* 0x000ea40008000a00 */
[----:B--2---:R-:W-:-:S04]  /*01e0*/  UISETP.NE.U32.AND UP0, UPT, UR4, URZ, UPT ;  /* 0x000000ff0400728c */ /* 0x004fc8000bf05070 */
[----:B------:R-:W-:-:S09]  /*01f0*/  UISETP.NE.AND.EX UP0, UPT, UR5, URZ, UPT, UP0 ;  /* 0x000000ff0500728c */ /* 0x000fd2000bf05300 */
[----:B------:R-:W-:Y:S05]  /*0200*/  BRA.U !UP0, `(.L_x_3) ;  /* 0x0000000108107547 */ /* 0x000fea000b800000 */
[----:B------:R-:W2:Y:S01]  /*0210*/  LDC.64 R36, c[0x0][0xaa8] ;  /* 0x0002aa00ff247b82 */ /* 0x000ea20000000a00 */
[----:B------:R-:W2:Y:S02]  /*0220*/  LDCU.64 UR4, c[0x0][0x358] ;  /* 0x00006b00ff0477ac */ /* 0x000ea40008000a00 */
[----:B--2---:R2:W5:Y:S01]  /*0230*/  LDG.E R36, desc[UR4][R36.64] ;  /* 0x0000000424247981 */ /* 0x004562000c1e1900 */
[----:B------:R-:W-:Y:S05]  /*0240*/  BRA `(.L_x_2) ;  /* 0x0000000000087947 */ /* 0x000fea0003800000 */
.L_x_3:
[----:B------:R-:W2:Y:S02]  /*0250*/  LDCU UR4, c[0x0][0xaa0] ;  /* 0x00015400ff0477ac */ /* 0x000ea40008000800 */
[----:B--2---:R-:W-:Y:S02]  /*0260*/  MOV R36, UR4 ;  /* 0x0000000400247c02 */ /* 0x004fe40008000f00 */
.L_x_2:
[----:B------:R-:W-:Y:S01]  /*0270*/  IMAD.U32 R0, RZ, RZ, UR18 ;  /* 0x00000012ff007e24 */ /* 0x000fe2000f8e00ff */
[----:B------:R-:W-:Y:S04]  /*0280*/  BSSY.RECONVERGENT B0, `(.L_x_4) ;  /* 0x000000f000007945 */ /* 0x000fe80003800200 */
[C---:B------:R-:W-:Y:S02]  /*0290*/  ISETP.NE.OR P1, PT, R0.reuse, 0x1, !P2 ;  /* 0x000000010000780c */ /* 0x040fe40005725670 */
[----:B------:R-:W-:-:S11]  /*02a0*/  ISETP.NE.OR P0, PT, R0, 0x3, !P2 ;  /* 0x000000030000780c */ /* 0x000fd60005705670 */
[----:B------:R-:W-:Y:S05]  /*02b0*/  @P1 BRA `(.L_x_5) ;  /* 0x00000000002c1947 */ /* 0x000fea0003800000 */
[----:B------:R-:W3:Y:S02]  /*02c0*/  LDCU.64 UR4, c[0x0][0x348] ;  /* 0x00006900ff0477ac */ /* 0x000ee40008000a00 */
[----:B---3--:R-:W-:Y:S02]  /*02d0*/  UIADD3 UR8, UP2, UPT, UR4, 0x80, URZ ;  /* 0x0000008004087890 */ /* 0x008fe4000ff5e0ff */
[----:B------:R-:W-:Y:S02]  /*02e0*/  UIADD3 UR6, UP1, UPT, UR4, 0x280, URZ ;  /* 0x0000028004067890 */ /* 0x000fe4000ff3e0ff */
[----:B------:R-:W-:Y:S02]  /*02f0*/  UIADD3 UR4, UP0, UPT, UR4, 0x180, URZ ;  /* 0x0000018004047890 */ /* 0x000fe4000ff1e0ff */
[----:B------:R-:W-:Y:S02]  /*0300*/  UIADD3.X UR9, UPT, UPT, URZ, UR5, URZ, UP2, !UPT ;  /* 0x00000005ff097290 */ /* 0x000fe400097fe4ff */
[----:B------:R-:W-:-:S02]  /*0310*/  UIADD3.X UR7, UPT, UPT, URZ, UR5, URZ, UP1, !UPT ;  /* 0x00000005ff077290 */ /* 0x000fc40008ffe4ff */
[----:B------:R-:W-:-:S05]  /*0320*/  UIADD3.X UR5, UPT, UPT, URZ, UR5, URZ, UP0, !UPT ;  /* 0x00000005ff057290 */ /* 0x000fca00087fe4ff */
[----:B------:R3:W-:Y:S02]  /*0330*/  UTMACCTL.PF [UR8] ;  /* 0x00000000080079b9 */ /* 0x0007e40008040000 */
[----:B------:R3:W-:Y:S02]  /*0340*/  UTMACCTL.PF [UR6] ;  /* 0x00000000060079b9 */ /* 0x0007e40008040000 */
[----:B------:R3:W-:Y:S02]  /*0350*/  UTMACCTL.PF [UR4] ;  /* 0x00000000040079b9 */ /* 0x0007e40008040000 */
[----:B---3--:R-:W-:Y:S01]  /*0360*/  NOP ;  /* 0x0000000000007918 */ /* 0x008fe20000000000 */
.L_x_5:
[----:B------:R-:W-:Y:S05]  /*0370*/  BSYNC.RECONVERGENT B0 ;  /* 0x0000000000007941 */ /* 0x000fea0003800200 */
.L_x_4:
[----:B------:R-:W-:Y:S04]  /*0380*/  BSSY.RECONVERGENT B0, `(.L_x_6) ;  /* 0x000000a000007945 */ /* 0x000fe80003800200 */
[----:B------:R-:W-:Y:S05]  /*0390*/  @P0 BRA `(.L_x_7) ;  /* 0x0000000000200947 */ /* 0x000fea0003800000 */
[----:B------:R-:W3:Y:S02]  /*03a0*/  LDCU.64 UR4, c[0x0][0x348] ;  /* 0x00006900ff0477ac */ /* 0x000ee40008000a00 */
[----:B---3--:R-:W-:Y:S02]  /*03b0*/  UIADD3 UR6, UP1, UPT, UR4, 0x780, URZ ;  /* 0x0000078004067890 */ /* 0x008fe4000ff3e0ff */
[----:B------:R-:W-:Y:S02]  /*03c0*/  UIADD3 UR4, UP0, UPT, UR4, 0x880, URZ ;  /* 0x0000088004047890 */ /* 0x000fe4000ff1e0ff */
[----:B------:R-:W-:Y:S02]  /*03d0*/  UIADD3.X UR7, UPT, UPT, URZ, UR5, URZ, UP1, !UPT ;  /* 0x00000005ff077290 */ /* 0x000fe40008ffe4ff */
[----:B------:R-:W-:-:S07]  /*03e0*/  UIADD3.X UR5, UPT, UPT, URZ, UR5, URZ, UP0, !UPT ;  /* 0x00000005ff057290 */ /* 0x000fce00087fe4ff */
[----:B------:R3:W-:Y:S02]  /*03f0*/  UTMACCTL.PF [UR6] ;  /* 0x00000000060079b9 */ /* 0x0007e40008040000 */
[----:B------:R3:W-:Y:S02]  /*0400*/  UTMACCTL.PF [UR4] ;  /* 0x00000000040079b9 */ /* 0x0007e40008040000 */
[----:B---3--:R-:W-:Y:S01]  /*0410*/  NOP ;  /* 0x0000000000007918 */ /* 0x008fe20000000000 */
.L_x_7:
[----:B------:R-:W-:Y:S05]  /*0420*/  BSYNC.RECONVERGENT B0 ;  /* 0x0000000000007941 */ /* 0x000fea0003800200 */
.L_x_6:
[----:B------:R-:W3:Y:S01]  /*0430*/  LDCU.64 UR4, c[0x0][0xa88] ;  /* 0x00015100ff0477ac */ /* 0x000ee20008000a00 */
[----:B------:R-:W-:Y:S02]  /*0440*/  UISETP.EQ.U32.AND UP1, UPT, UR10, URZ, UPT ;  /* 0x000000ff0a00728c */ /* 0x000fe4000bf22070 */
[----:B------:R-:W-:Y:S02]  /*0450*/  UPLOP3.LUT UP4, UPT, UPT, UPT, UPT, 0x80, 0x8 ;  /* 0x000000000008789c */ /* 0x000fe40003f8f070 */
[----:B---3--:R-:W-:-:S04]  /*0460*/  UISETP.NE.U32.AND UP0, UPT, UR4, URZ, UPT ;  /* 0x000000ff0400728c */ /* 0x008fc8000bf05070 */
[----:B------:R-:W-:-:S04]  /*0470*/  UISETP.NE.AND.EX UP2, UPT, UR5, URZ, UPT, UP0 ;  /* 0x000000ff0500728c */ /* 0x000fc8000bf45300 */
[----:B------:R-:W-:-:S04]  /*0480*/  UISETP.EQ.OR.EX UP3, UPT, UR11, URZ, !UP2, UP1 ;  /* 0x000000ff0b00728c */ /* 0x000fc8000d762710 */
[----:B------:R-:W-:-:S06]  /*0490*/  UP2UR UR4, UPR, URZ, 0x8 ;  /* 0x00000008ff047883 */ /* 0x000fcc0008000000 */
[----:B------:R-:W-:Y:S01]  /*04a0*/  MOV R87, UR4 ;  /* 0x0000000400577c02 */ /* 0x000fe20008000f00 */
[----:B------:R-:W-:Y:S06]  /*04b0*/  BRA.U !UP3, `(.L_x_8) ;  /* 0x000000010b207547 */ /* 0x000fec000b800000 */
[----:B-----5:R-:W-:Y:S01]  /*04c0*/  R2UR UR5, R40 ;  /* 0x00000000280572ca */ /* 0x020fe200000e0000 */
[----:B------:R-:W-:Y:S02]  /*04d0*/  UISETP.NE.U32.AND UP0, UPT, UR10, URZ, UPT ;  /* 0x000000ff0a00728c */ /* 0x000fe4000bf05070 */
[----:B------:R-:W-:Y:S02]  /*04e0*/  USEL UR4, URZ, 0xffffffff, UP2 ;  /* 0xffffffffff047887 */ /* 0x000fe40009000000 */
[----:B------:R-:W-:-:S08]  /*04f0*/  UISETP.NE.AND.EX UP1, UPT, UR11, URZ, UPT, UP0 ;  /* 0x000000ff0b00728c */ /* 0x000fd0000bf25300 */
[----:B------:R-:W-:-:S04]  /*0500*/  UISETP.NE.AND UP0, UPT, UR5, URZ, UPT ;  /* 0x000000ff0500728c */ /* 0x000fc8000bf05270 */
[----:B------:R-:W-:-:S04]  /*0510*/  @!UP1 USEL UR4, URZ, 0xffffffff, UP0 ;  /* 0xffffffffff049887 */ /* 0x000fc80008000000 */
[----:B------:R-:W-:-:S04]  /*0520*/  ULOP3.LUT UR4, UR4, 0x1, URZ, 0xc0, !UPT ;  /* 0x0000000104047892 */ /* 0x000fc8000f8ec0ff */
[----:B------:R-:W-:Y:S02]  /*0530*/  UISETP.NE.U32.AND UP4, UPT, UR4, 0x1, UPT ;  /* 0x000000010400788c */ /* 0x000fe4000bf85070 */
.L_x_8:
[----:B------:R-:W3:Y:S02]  /*0540*/  SHFL.IDX PT, R0, R80, RZ, 0x1f ;  /* 0x00001fff50007589 */ /* 0x000ee400000e0000 */
[----:B---3--:R-:W-:-:S13]  /*0550*/  ISETP.NE.AND P0, PT, R0, RZ, PT ;  /* 0x000000ff0000720c */ /* 0x008fda0003f05270 */
[----:B------:R-:W-:Y:S05]  /*0560*/  @P0 BRA `(.L_x_9) ;  /* 0x0000000000540947 */ /* 0x000fea0003800000 */
[----:B------:R-:W-:Y:S01]  /*0570*/  UMOV UR4, 0x400 ;  /* 0x0000040000047882 */ /* 0x000fe20000000000 */
[----:B------:R-:W-:Y:S01]  /*0580*/  UMOV UR6, 0x1 ;  /* 0x0000000100067882 */ /* 0x000fe20000000000 */
[----:B------:R-:W-:Y:S02]  /*0590*/  ULEA UR4, UR54, UR4, 0x18 ;  /* 0x0000000436047291 */ /* 0x000fe4000f8ec0ff */
[----:B------:R-:W-:-:S04]  /*05a0*/  UIADD3 UR6, UPT, UPT, -UR6, 0x100000, URZ ;  /* 0x0010000006067890 */ /* 0x000fc8000fffe1ff */
[----:B------:R-:W-:Y:S02]  /*05b0*/  USHF.L.U32 UR7, UR6, 0xb, URZ ;  /* 0x0000000b06077899 */ /* 0x000fe400080006ff */
[----:B------:R-:W-:Y:S01]  /*05c0*/  USHF.L.U32 UR6, UR6, 0x1, URZ ;  /* 0x0000000106067899 */ /* 0x000fe200080006ff */
[----:B------:R-:W-:Y:S01]  /*05d0*/  ELECT P0, URZ, PT ;  /* 0x0000000000ff782f */ /* 0x000fe20003800000 */
[----:B------:R-:W3:Y:S10]  /*05e0*/  FENCE.VIEW.ASYNC.S ;  /* 0x00000000000073c6 */ /* 0x000ef40000000000 */
[----:B---3--:R3:W4:Y:S01]  /*05f0*/  SYNCS.EXCH.64 URZ, [UR4], UR6 ;  /* 0x0000000604ff75b2 */ /* 0x0087220008000100 */
[----:B------:R3:W1:Y:S01]  /*0600*/  SYNCS.EXCH.64 URZ, [UR4+0x30], UR6 ;  /* 0x0000300604ff75b2 */ /* 0x0006620008000100 */
        /* <DEDUP_REMOVED lines=10> */
[----:B------:R-:W-:Y:S01]  /*06b0*/  NOP ;  /* 0x0000000000007918 */ /* 0x000fe20000000000 */
.L_x_9:
[----:B------:R-:W2:Y:S01]  /*06c0*/  SHFL.IDX PT, R0, R80, RZ, 0x1f ;  /* 0x00001fff50007589 */ /* 0x000ea200000e0000 */
[----:B------:R-:W-:Y:S01]  /*06d0*/  NOP ;  /* 0x0000000000007918 */ /* 0x000fe20000000000 */
[----:B--2---:R-:W-:-:S13]  /*06e0*/  ISETP.NE.AND P0, PT, R0, 0x1, PT ;  /* 0x000000010000780c */ /* 0x004fda0003f05270 */
[----:B------:R-:W-:Y:S05]  /*06f0*/  @P0 BRA `(.L_x_10) ;  /* 0x0000000000540947 */ /* 0x000fea0003800000 */
[----:B---3--:R-:W-:Y:S01]  /*0700*/  UMOV UR4, 0x400 ;  /* 0x0000040000047882 */ /* 0x008fe20000000000 */
[----:B------:R-:W-:Y:S01]  /*0710*/  UMOV UR8, 0x20 ;  /* 0x0000002000087882 */ /* 0x000fe20000000000 */
[----:B------:R-:W-:Y:S01]  /*0720*/  UMOV UR6, 0x80 ;  /* 0x0000008000067882 */ /* 0x000fe20000000000 */
[----:B------:R-:W-:Y:S02]  /*0730*/  ULEA UR4, UR54, UR4, 0x18 ;  /* 0x0000000436047291 */ /* 0x000fe4000f8ec0ff */
[----:B------:R-:W-:-:S04]  /*0740*/  UIADD3 UR8, UPT, UPT, -UR8, 0x100000, URZ ;  /* 0x0010000008087890 */ /* 0x000fc8000fffe1ff */
[----:B------:R-:W-:Y:S02]  /*0750*/  USHF.L.U32 UR9, UR8, 0xb, URZ ;  /* 0x0000000b08097899 */ /* 0x000fe400080006ff */
[----:B------:R-:W-:Y:S02]  /*0760*/  USHF.L.U32 UR8, UR8, 0x1, URZ ;  /* 0x0000000108087899 */ /* 0x000fe400080006ff */
[----:B------:R-:W-:-:S04]  /*0770*/  UIADD3 UR6, UPT, UPT, -UR6, 0x100000, URZ ;  /* 0x0010000006067890 */ /* 0x000fc8000fffe1ff */
[----:B------:R-:W-:Y:S02]  /*0780*/  USHF.L.U32 UR7, UR6, 0xb, URZ ;  /* 0x0000000b06077899 */ /* 0x000fe400080006ff */
[----:B------:R-:W-:Y:S01]  /*0790*/  USHF.L.U32 UR6, UR6, 0x1, URZ ;  /* 0x0000000106067899 */ /* 0x000fe200080006ff */
[----:B------:R-:W-:Y:S01]  /*07a0*/  ELECT P0, URZ, PT ;  /* 0x0000000000ff782f */ /* 0x000fe20003800000 */
[----:B------:R-:W2:Y:S02]  /*07b0*/  FENCE.VIEW.ASYNC.S ;  /* 0x00000000000073c6 */ /* 0x000ea40000000000 */
[----:B--2---:R2:W3:Y:S08]  /*07c0*/  SYNCS.EXCH.64 URZ, [UR4+0x60], UR8 ;  /* 0x0000600804ff75b2 */ /* 0x0044f00008000100 */
        /* <DEDUP_REMOVED lines=8> */
.L_x_10:
[----:B------:R-:W4:Y:S01]  /*0850*/  SHFL.IDX PT, R0, R80, RZ, 0x1f ;  /* 0x00001fff50007589 */ /* 0x000f2200000e0000 */
[----:B------:R-:W-:Y:S01]  /*0860*/  NOP ;  /* 0x0000000000007918 */ /* 0x000fe20000000000 */
[----:B----4-:R-:W-:-:S13]  /*0870*/  ISETP.NE.AND P0, PT, R0, 0x3, PT ;  /* 0x000000030000780c */ /* 0x010fda0003f05270 */
[----:B------:R-:W-:Y:S05]  /*0880*/  @P0 BRA `(.L_x_11) ;  /* 0x00000000002c0947 */ /* 0x000fea0003800000 */
[----:B--23--:R-:W-:Y:S01]  /*0890*/  UMOV UR6, 0x400 ;  /* 0x0000040000067882 */ /* 0x00cfe20000000000 */
[----:B------:R-:W-:Y:S01]  /*08a0*/  UMOV UR4, 0x20 ;  /* 0x0000002000047882 */ /* 0x000fe20000000000 */
[----:B------:R-:W-:Y:S02]  /*08b0*/  ULEA UR6, UR54, UR6, 0x18 ;  /* 0x0000000636067291 */ /* 0x000fe4000f8ec0ff */
[----:B------:R-:W-:-:S04]  /*08c0*/  UIADD3 UR4, UPT, UPT, -UR4, 0x100000, URZ ;  /* 0x0010000004047890 */ /* 0x000fc8000fffe1ff */
[----:B------:R-:W-:Y:S02]  /*08d0*/  USHF.L.U32 UR5, UR4, 0xb, URZ ;  /* 0x0000000b04057899 */ /* 0x000fe400080006ff */
[----:B------:R-:W-:Y:S01]  /*08e0*/  USHF.L.U32 UR4, UR4, 0x1, URZ ;  /* 0x0000000104047899 */ /* 0x000fe200080006ff */
[----:B------:R-:W-:Y:S01]  /*08f0*/  ELECT P0, URZ, PT ;  /* 0x0000000000ff782f */ /* 0x000fe20003800000 */
[----:B------:R-:W2:Y:S10]  /*0900*/  FENCE.VIEW.ASYNC.S ;  /* 0x00000000000073c6 */ /* 0x000eb40000000000 */
[----:B--2---:R4:W2:Y:S01]  /*0910*/  SYNCS.EXCH.64 URZ, [UR6+0xa0], UR4 ;  /* 0x0000a00406ff75b2 */ /* 0x0048a20008000100 */
[----:B------:R4:W3:Y:S02]  /*0920*/  SYNCS.EXCH.64 URZ, [UR6+0xa8], UR4 ;  /* 0x0000a80406ff75b2 */ /* 0x0008e40008000100 */
[----:B----4-:R-:W-:Y:S01]  /*0930*/  NOP ;  /* 0x0000000000007918 */ /* 0x010fe20000000000 */
.L_x_11:
[----:B------:R-:W4:Y:S01]  /*0940*/  SHFL.IDX PT, R0, R80, RZ, 0x1f ;  /* 0x00001fff50007589 */ /* 0x000f2200000e0000 */
[----:B------:R-:W-:Y:S01]  /*0950*/  NOP ;  /* 0x0000000000007918 */ /* 0x000fe20000000000 */
[----:B----4-:R-:W-:-:S13]  /*0960*/  ISETP.NE.AND P0, PT, R0, 0x4, PT ;  /* 0x000000040000780c */ /* 0x010fda0003f05270 */
[----:B------:R-:W-:Y:S05]  /*0970*/  @P0 BRA `(.L_x_12) ;  /* 0x0000000000480947 */ /* 0x000fea0003800000 */
[----:B--23--:R-:W-:Y:S01]  /*0980*/  UMOV UR4, 0x1e0 ;  /* 0x000001e000047882 */ /* 0x00cfe20000000000 */
[----:B------:R-:W-:Y:S01]  /*0990*/  UMOV UR6, 0x400 ;  /* 0x0000040000067882 */ /* 0x000fe20000000000 */
[----:B------:R-:W-:Y:S01]  /*09a0*/  USEL UR4, UR4, 0x1a0, UP4 ;  /* 0x000001a004047887 */ /* 0x000fe2000a000000 */
        /* <DEDUP_REMOVED lines=10> */
[----:B--2---:R4:W2:Y:S08]  /*0a50*/  SYNCS.EXCH.64 URZ, [UR6+0xb0], UR8 ;  /* 0x0000b00806ff75b2 */ /* 0x0048b00008000100 */
[----:B------:R4:W3:Y:S01]  /*0a60*/  SYNCS.EXCH.64 URZ, [UR6+0xc0], UR4 ;  /* 0x0000c00406ff75b2 */ /* 0x0008e20008000100 */
[----:B------:R4:W1:Y:S01]  /*0a70*/  SYNCS.EXCH.64 URZ, [UR6+0xb8], UR8 ;  /* 0x0000b80806ff75b2 */ /* 0x0008620008000100 */
[----:B------:R4:W1:Y:S02]  /*0a80*/  SYNCS.EXCH.64 URZ, [UR6+0xc8], UR4 ;  /* 0x0000c80406ff75b2 */ /* 0x0008640008000100 */
[----:B----4-:R-:W-:Y:S01]  /*0a90*/  NOP ;  /* 0x0000000000007918 */ /* 0x010fe20000000000 */
.L_x_12:
[----:B------:R-:W4:Y:S01]  /*0aa0*/  SHFL.IDX PT, R0, R80, RZ, 0x1f ;  /* 0x00001fff50007589 */ /* 0x000f2200000e0000 */
[----:B------:R-:W-:Y:S01]  /*0ab0*/  NOP ;  /* 0x0000000000007918 */ /* 0x000fe20000000000 */
[----:B----4-:R-:W-:-:S13]  /*0ac0*/  ISETP.NE.AND P0, PT, R0, 0x5, PT ;  /* 0x000000050000780c */ /* 0x010fda0003f05270 */
[----:B------:R-:W-:Y:S05]  /*0ad0*/  @P0 BRA `(.L_x_13) ;  /* 0x00000000003c0947 */ /* 0x000fea0003800000 */
[----:B--23--:R-:W-:Y:S01]  /*0ae0*/  UMOV UR4, 0x400 ;  /* 0x0000040000047882 */ /* 0x00cfe20000000000 */
        /* <DEDUP_REMOVED lines=12> */
[----:B------:R4:W3:Y:S02]  /*0bb0*/  SYNCS.EXCH.64 URZ, [UR4+0xd8], UR8 ;  /* 0x0000d80804ff75b2 */ /* 0x0008e40008000100 */
[----:B----4-:R-:W-:Y:S01]  /*0bc0*/  NOP ;  /* 0x0000000000007918 */ /* 0x010fe20000000000 */
.L_x_13:
[----:B------:R-:W4:Y:S01]  /*0bd0*/  SHFL.IDX PT, R0, R80, RZ, 0x1f ;  /* 0x00001fff50007589 */ /* 0x000f2200000e0000 */
[----:B------:R-:W-:Y:S01]  /*0be0*/  ISETP.NE.OR P1, PT, RZ, UR18, !P2 ;  /* 0x00000012ff007c0c */ /* 0x000fe2000d725670 */
        /* <DEDUP_REMOVED lines=12> */
[----:B------:R4:W3:Y:S01]  /*0cb0*/  SYNCS.EXCH.64 URZ, [UR4+0xf0], UR6 ;  /* 0x0000f00604ff75b2 */ /* 0x0008e20008000100 */
[----:B------:R4:W1:Y:S01]  /*0cc0*/  SYNCS.EXCH.64 URZ, [UR4+0xe8], UR6 ;  /* 0x0000e80604ff75b2 */ /* 0x0008620008000100 */
[----:B------:R4:W1:Y:S02]  /*0cd0*/  SYNCS.EXCH.64 URZ, [UR4+0xf8], UR6 ;  /* 0x0000f80604ff75b2 */ /* 0x0008640008000100 */
[----:B----4-:R-:W-:Y:S01]  /*0ce0*/  NOP ;  /* 0x0000000000007918 */ /* 0x010fe20000000000 */
.L_x_14:
[----:B------:R-:W-:Y:S01]  /*0cf0*/  VOTEU.ALL UP0, P1 ;  /* 0x0000000000ff7886 */ /* 0x000fe20000800000 */
[----:B--23--:R-:W-:Y:S01]  /*0d00*/  UMOV UR4, 0x100 ;  /* 0x0000010000047882 */ /* 0x00cfe20000000000 */
[----:B------:R-:W2:Y:S01]  /*0d10*/  LDCU UR7, c[0x0][0x36c] ;  /* 0x00006d80ff0777ac */ /* 0x000ea20008000800 */
[----:B------:R-:W-:Y:S01]  /*0d20*/  NOP ;  /* 0x0000000000007918 */ /* 0x000fe20000000000 */
[----:B------:R-:W-:Y:S01]  /*0d30*/  LOP3.LUT R3, R95, 0x1f, RZ, 0xc0, !PT ;  /* 0x0000001f5f037812 */ /* 0x000fe200078ec0ff */
[----:B------:R-:W-:Y:S01]  /*0d40*/  @!UP0 UMOV UR6, 0x400 ;  /* 0x0000040000068882 */ /* 0x000fe20000000000 */
[----:B------:R-:W-:-:S04]  /*0d50*/  @!UP0 UIADD3 UR4, UPT, UPT, -UR4, 0x100000, URZ ;  /* 0x0010000004048890 */ /* 0x000fc8000fffe1ff */
[----:B------:R-:W-:Y:S02]  /*0d60*/  @!UP0 USHF.L.U32 UR5, UR4, 0xb, URZ ;  /* 0x0000000b04058899 */ /* 0x000fe400080006ff */
[----:B------:R-:W-:Y:S02]  /*0d70*/  @!UP0 USHF.L.U32 UR4, UR4, 0x1, URZ ;  /* 0x0000000104048899 */ /* 0x000fe400080006ff */
[----:B------:R-:W-:Y:S01]  /*0d80*/  @!UP0 ULEA UR6, UR54, UR6, 0x18 ;  /* 0x0000000636068291 */ /* 0x000fe2000f8ec0ff */
[----:B------:R-:W-:Y:S01]  /*0d90*/  VOTEU.ALL UP0, P1 ;  /* 0x0000000000ff7886 */ /* 0x000fe20000800000 */
[----:B------:R-:W-:Y:S02]  /*0da0*/  UISETP.NE.AND UP5, UPT, UR18, URZ, UPT ;  /* 0x000000ff1200728c */ /* 0x000fe4000bfa5270 */
[----:B--2---:R-:W-:Y:S01]  /*0db0*/  UISETP.EQ.U32.AND UP6, UPT, UR7, 0x1, UPT ;  /* 0x000000010700788c */ /* 0x004fe2000bfc2070 */
[----:B------:R-:W2:Y:S07]  /*0dc0*/  FENCE.VIEW.ASYNC.S ;  /* 0x00000000000073c6 */ /* 0x000eae0000000000 */
[----:B--2---:R2:W3:Y:S01]  /*0dd0*/  @!UP0 SYNCS.EXCH.64 URZ, [UR6+0x100], UR4 ;  /* 0x0001000406ff85b2 */ /* 0x0044e20008000100 */
[----:B------:R-:W-:Y:S05]  /*0de0*/  BRA.U !UP6, `(.L_x_15) ;  /* 0x000000010e087547 */ /* 0x000fea000b800000 */
[----:B-1-3--:R-:W-:Y:S01]  /*0df0*/  UCGABAR_ARV ;  /* 0x00000000000079c7 */ /* 0x00afe20008000000 */
[----:B------:R-:W-:Y:S05]  /*0e00*/  BRA `(.L_x_16) ;  /* 0x0000000000047947 */ /* 0x000fea0003800000 */
.L_x_15:
[----:B-1-3--:R-:W-:Y:S01]  /*0e10*/  NOP ;  /* 0x0000000000007918 */ /* 0x00afe20000000000 */
.L_x_16:
[----:B------:R-:W1:Y:S01]  /*0e20*/  S2UR UR26, SR_CTAID.X ;  /* 0x00000000001a79c3 */ /* 0x000e620000002500 */
[----:B------:R-:W-:-:S05]  /*0e30*/  CS2R.32 R86, SR_CgaSize ;  /* 0x0000000000567805 */ /* 0x000fca0000008a00 */
[----:B------:R-:W-:-:S05]  /*0e40*/  IMAD R86, R86, -0xa0, RZ ;  /* 0xffffff6056567824 */ /* 0x000fca00078e02ff */
[----:B--2---:R-:W-:-:S14]  /*0e50*/  R2UR UR5, R86 ;  /* 0x00000000560572ca */ /* 0x004fdc00000e0000 */
[----:B------:R-:W2:Y:S01]  /*0e60*/  LDCU UR5, c[0x0][UR5+0x2b0] ;  /* 0x00005600050577ac */ /* 0x000ea20008000800 */
[----:B------:R-:W-:-:S05]  /*0e70*/  CS2R.32 R86, SR_CgaSize ;  /* 0x0000000000567805 */ /* 0x000fca0000008a00 */
[----:B------:R-:W-:-:S05]  /*0e80*/  IMAD R86, R86, -0xa0, RZ ;  /* 0xffffff6056567824 */ /* 0x000fca00078e02ff */
[----:B------:R-:W-:-:S14]  /*0e90*/  R2UR UR4, R86 ;  /* 0x00000000560472ca */ /* 0x000fdc00000e0000 */
[----:B------:R-:W3:Y:S01]  /*0ea0*/  LDCU UR4, c[0x0][UR4+0x2b4] ;  /* 0x00005680040477ac */ /* 0x000ee20008000800 */
[----:B------:R-:W4:Y:S01]  /*0eb0*/  S2UR UR7, SR_CTAID.Y ;  /* 0x00000000000779c3 */ /* 0x000f220000002600 */
[----:B------:R-:W-:-:S05]  /*0ec0*/  CS2R.32 R86, SR_CgaSize ;  /* 0x0000000000567805 */ /* 0x000fca0000008a00 */
[----:B------:R-:W-:-:S05]  /*0ed0*/  IMAD R86, R86, -0xa0, RZ ;  /* 0xffffff6056567824 */ /* 0x000fca00078e02ff */
[----:B------:R-:W-:-:S14]  /*0ee0*/  R2UR UR8, R86 ;  /* 0x00000000560872ca */ /* 0x000fdc00000e0000 */
[----:B------:R-:W3:Y:S01]  /*0ef0*/  LDCU UR8, c[0x0][UR8+0x2a0] ;  /* 0x00005400080877ac */ /* 0x000ee20008000800 */
[----:B------:R-:W-:-:S05]  /*0f00*/  CS2R.32 R86, SR_CgaSize ;  /* 0x0000000000567805 */ /* 0x000fca0000008a00 */
[----:B------:R-:W-:-:S05]  /*0f10*/  IMAD R86, R86, -0xa0, RZ ;  /* 0xffffff6056567824 */ /* 0x000fca00078e02ff */
[----:B------:R-:W-:-:S14]  /*0f20*/  R2UR UR9, R86 ;  /* 0x00000000560972ca */ /* 0x000fdc00000e0000 */
[----:B------:R-:W3:Y:S01]  /*0f30*/  LDCU UR9, c[0x0][UR9+0x2a4] ;  /* 0x00005480090977ac */ /* 0x000ee20008000800 */
[----:B------:R-:W3:Y:S01]  /*0f40*/  S2UR UR36, SR_CTAID.Z ;  /* 0x00000000002479c3 */ /* 0x000ee20000002700 */
[----:B------:R-:W3:Y:S01]  /*0f50*/  LDCU UR19, c[0x0][0xd24] ;  /* 0x0001a480ff1377ac */ /* 0x000ee20008000800 */
[----:B------:R-:W3:Y:S01]  /*0f60*/  LDCU UR45, c[0x0][0xd24] ;  /* 0x0001a480ff2d77ac */ /* 0x000ee20008000800 */
[----:B-1----:R-:W-:Y:S01]  /*0f70*/  I2FP.F32.U32 R2, UR26 ;  /* 0x0000001a00027c45 */ /* 0x002fe20008201000 */
[----:B------:R-:W1:Y:S04]  /*0f80*/  LDCU UR23, c[0x0][0xd30] ;  /* 0x0001a600ff1777ac */ /* 0x000e680008000800 */
[----:B--2---:R-:W-:Y:S01]  /*0f90*/  FMUL R2, R2, UR5 ;  /* 0x0000000502027c20 */ /* 0x004fe20008400000 */
[----:B------:R-:W-:Y:S01]  /*0fa0*/  ULOP3.LUT UR40, UR26, 0x1, URZ, 0xc0, !UPT ;  /* 0x000000011a287892 */ /* 0x000fe2000f8ec0ff */
[----:B----4-:R-:W-:Y:S01]  /*0fb0*/  I2FP.F32.U32 R0, UR7 ;  /* 0x0000000700007c45 */ /* 0x010fe20008201000 */
[----:B------:R-:W-:-:S03]  /*0fc0*/  UMOV UR27, UR7 ;  /* 0x00000007001b7c82 */ /* 0x000fc60008000000 */
[----:B------:R-:W2:Y:S01]  /*0fd0*/  F2I.U32.TRUNC.NTZ R2, R2 ;  /* 0x0000000200027305 */ /* 0x000ea2000020f000 */
[----:B---3--:R-:W-:Y:S01]  /*0fe0*/  UISETP.GE.AND UP1, UPT, UR19, 0x1, UPT ;  /* 0x000000011300788c */ /* 0x008fe2000bf26270 */
[----:B------:R-:W-:-:S06]  /*0ff0*/  FMUL R0, R0, UR4 ;  /* 0x0000000400007c20 */ /* 0x000fcc0008400000 */
[----:B------:R-:W3:Y:S01]  /*1000*/  F2I.U32.TRUNC.NTZ R0, R0 ;  /* 0x0000000000007305 */ /* 0x000ee2000020f000 */
[----:B--2---:R-:W-:Y:S02]  /*1010*/  R2UR UR4, R2 ;  /* 0x00000000020472ca */ /* 0x004fe400000e0000 */
[----:B------:R-:W-:Y:S02]  /*1020*/  PRMT R2, RZ, 0x7610, R2 ;  /* 0x00007610ff027816 */ /* 0x000fe40000000002 */
[----:B---3--:R-:W-:Y:S02]  /*1030*/  R2UR UR6, R0 ;  /* 0x00000000000672ca */ /* 0x008fe400000e0000 */
[----:B------:R-:W-:-:S07]  /*1040*/  PRMT R0, RZ, 0x7610, R0 ;  /* 0x00007610ff007816 */ /* 0x000fce0000000000 */
[----:B------:R-:W-:-:S04]  /*1050*/  UIADD3 UR5, UPT, UPT, -UR4, URZ, URZ ;  /* 0x000000ff04057290 */ /* 0x000fc8000fffe1ff */
[----:B------:R-:W-:Y:S02]  /*1060*/  UIMAD UR5, UR8, UR5, UR26 ;  /* 0x00000005080572a4 */ /* 0x000fe4000f8e021a */
[----:B------:R-:W-:-:S04]  /*1070*/  UIADD3 UR4, UPT, UPT, -UR6, URZ, URZ ;  /* 0x000000ff06047290 */ /* 0x000fc8000fffe1ff */
[----:B------:R-:W-:Y:S01]  /*1080*/  IMAD.U32 R86, RZ, RZ, UR5 ;  /* 0x00000005ff567e24 */ /* 0x000fe2000f8e00ff */
[----:B------:R-:W-:-:S06]  /*1090*/  UIMAD UR4, UR9, UR4, UR7 ;  /* 0x00000004090472a4 */ /* 0x000fcc000f8e0207 */
[----:B------:R-:W-:Y:S01]  /*10a0*/  IMAD.U32 R85, RZ, RZ, UR4 ;  /* 0x00000004ff557e24 */ /* 0x000fe2000f8e00ff */
[----:B-1----:R-:W-:Y:S06]  /*10b0*/  BRA.U UP5, `(.L_x_17) ;  /* 0x0000000105307547 */ /* 0x002fec000b800000 */
[----:B------:R-:W-:Y:S01]  /*10c0*/  R2UR UR5, R85 ;  /* 0x00000000550572ca */ /* 0x000fe200000e0000 */
[----:B------:R-:W-:Y:S01]  /*10d0*/  UMOV UR7, 0x3 ;  /* 0x0000000300077882 */ /* 0x000fe20000000000 */
[----:B------:R-:W-:-:S11]  /*10e0*/  R2UR UR4, R86 ;  /* 0x00000000560472ca */ /* 0x000fd600000e0000 */
[----:B------:R-:W-:-:S04]  /*10f0*/  UISETP.NE.AND UP0, UPT, UR5, URZ, UPT ;  /* 0x000000ff0500728c */ /* 0x000fc8000bf05270 */
[----:B------:R-:W-:Y:S02]  /*1100*/  UISETP.LT.U32.OR UP0, UPT, UR4, 0x2, !UP0 ;  /* 0x000000020400788c */ /* 0x000fe4000c701470 */
[----:B------:R-:W-:Y:S02]  /*1110*/  ULOP3.LUT UR4, UR4, 0xfffffffe, URZ, 0xc0, !UPT ;  /* 0xfffffffe04047892 */ /* 0x000fe4000f8ec0ff */
[----:B------:R-:W-:Y:S02]  /*1120*/  USEL UR6, URZ, 0x1, !UP0 ;  /* 0x00000001ff067887 */ /* 0x000fe4000c000000 */
[----:B------:R-:W-:Y:S02]  /*1130*/  USEL UR5, URZ, 0x2, !UP0 ;  /* 0x00000002ff057887 */ /* 0x000fe4000c000000 */
[----:B------:R-:W-:Y:S02]  /*1140*/  USHF.L.U32 UR4, UR7, UR4, URZ ;  /* 0x0000000407047299 */ /* 0x000fe400080006ff */
[----:B------:R-:W-:-:S04]  /*1150*/  UIADD3 UR5, UPT, UPT, UR6, UR5, URZ ;  /* 0x0000000506057290 */ /* 0x000fc8000fffe0ff */
[----:B------:R-:W-:Y:S02]  /*1160*/  IMAD.U32 R0, RZ, RZ, UR4 ;  /* 0x00000004ff007e24 */ /* 0x000fe4000f8e00ff */
[----:B------:R-:W-:Y:S02]  /*1170*/  IMAD.U32 R2, RZ, RZ, UR5 ;  /* 0x00000005ff027e24 */ /* 0x000fe4000f8e00ff */
.L_x_17:
[----:B------:R-:W-:Y:S05]  /*1180*/  BRA.U !UP1, `(.L_x_18) ;  /* 0x0000000109d07547 */ /* 0x000fea000b800000 */
[----:B------:R-:W1:Y:S01]  /*1190*/  LDCU.128 UR12, c[0x0][0xd10] ;  /* 0x0001a200ff0c77ac */ /* 0x000e620008000c00 */
[----:B------:R-:W2:Y:S01]  /*11a0*/  LDCU UR6, c[0x0][0x370] ;  /* 0x00006e00ff0677ac */ /* 0x000ea20008000800 */
[----:B------:R-:W3:Y:S01]  /*11b0*/  LDCU UR7, c[0x0][0x374] ;  /* 0x00006e80ff0777ac */ /* 0x000ee20008000800 */
[----:B------:R-:W4:Y:S01]  /*11c0*/  LDCU UR21, c[0x0][0xd0c] ;  /* 0x0001a180ff1577ac */ /* 0x000f220008000800 */
[----:B------:R-:W4:Y:S01]  /*11d0*/  LDCU UR22, c[0x0][0xd20] ;  /* 0x0001a400ff1677ac */ /* 0x000f220008000800 */
[----:B------:R-:W4:Y:S01]  /*11e0*/  LDCU.64 UR8, c[0x0][0xd28] ;  /* 0x0001a500ff0877ac */ /* 0x000f220008000a00 */
[----:B-1----:R-:W-:Y:S02]  /*11f0*/  UISETP.NE.AND UP3, UPT, UR14, 0x1, UPT ;  /* 0x000000010e00788c */ /* 0x002fe4000bf65270 */
[----:B---3--:R-:W-:Y:S02]  /*1200*/  UIMAD.WIDE.U32 UR10, UR7, UR15, URZ ;  /* 0x0000000f070a72a5 */ /* 0x008fe4000f8e00ff */
[----:B--2---:R-:W-:-:S02]  /*1210*/  UIMAD.WIDE.U32 UR16, UR6, UR12, URZ ;  /* 0x0000000c061072a5 */ /* 0x004fc4000f8e00ff */
[----:B----4-:R-:W-:Y:S02]  /*1220*/  UISETP.NE.AND UP0, UPT, UR21, 0x1, UPT ;  /* 0x000000011500788c */ /* 0x010fe4000bf05270 */
[----:B------:R-:W-:Y:S01]  /*1230*/  UIMAD.WIDE.U32 UR4, UR26, UR12, URZ ;  /* 0x0000000c1a0472a5 */ /* 0x000fe2000f8e00ff */
[----:B------:R-:W-:Y:S02]  /*1240*/  UMOV UR10, UR11 ;  /* 0x0000000b000a7c82 */ /* 0x000fe40008000000 */
[----:B------:R-:W-:Y:S01]  /*1250*/  UMOV UR16, UR17 ;  /* 0x0000001100107c82 */ /* 0x000fe20008000000 */
[----:B------:R-:W-:Y:S02]  /*1260*/  @UP3 USHF.R.U32.HI UR7, URZ, UR22, UR10 ;  /* 0x00000016ff073299 */ /* 0x000fe4000801160a */
[----:B------:R-:W-:Y:S02]  /*1270*/  UISETP.NE.AND UP1, UPT, UR19, 0x1, UPT ;  /* 0x000000011300788c */ /* 0x000fe4000bf25270 */
[----:B------:R-:W-:-:S02]  /*1280*/  USHF.R.U32.HI UR5, URZ, UR13, UR5 ;  /* 0x0000000dff057299 */ /* 0x000fc40008011605 */
[----:B------:R-:W-:Y:S02]  /*1290*/  @UP0 USHF.R.U32.HI UR6, URZ, UR13, UR16 ;  /* 0x0000000dff060299 */ /* 0x000fe40008011610 */
[----:B------:R-:W-:Y:S02]  /*12a0*/  UIMAD.WIDE.U32 UR12, UR27, UR15, URZ ;  /* 0x0000000f1b0c72a5 */ /* 0x000fe4000f8e00ff */
[----:B------:R-:W-:Y:S02]  /*12b0*/  UIMAD.WIDE.U32 UR10, UR7, UR8, URZ ;  /* 0x00000008070a72a5 */ /* 0x000fe4000f8e00ff */
[----:B------:R-:W-:Y:S02]  /*12c0*/  UIMAD.WIDE.U32 UR16, UR6, UR8, URZ ;  /* 0x00000008061072a5 */ /* 0x000fe4000f8e00ff */
[----:B------:R-:W-:Y:S01]  /*12d0*/  USEL UR5, UR26, UR5, !UP0 ;  /* 0x000000051a057287 */ /* 0x000fe2000c000000 */
[----:B------:R-:W-:Y:S02]  /*12e0*/  UMOV UR4, UR13 ;  /* 0x0000000d00047c82 */ /* 0x000fe40008000000 */
[----:B------:R-:W-:Y:S01]  /*12f0*/  UMOV UR10, UR11 ;  /* 0x0000000b000a7c82 */ /* 0x000fe20008000000 */
[----:B------:R-:W-:-:S02]  /*1300*/  USHF.R.U32.HI UR4, URZ, UR22, UR4 ;  /* 0x00000016ff047299 */ /* 0x000fc40008011604 */
[----:B------:R-:W-:Y:S01]  /*1310*/  @UP1 USHF.R.U32.HI UR7, URZ, UR9, UR10 ;  /* 0x00000009ff071299 */ /* 0x000fe2000801160a */
[----:B------:R-:W-:Y:S01]  /*1320*/  UMOV UR16, UR17 ;  /* 0x0000001100107c82 */ /* 0x000fe20008000000 */
[----:B------:R-:W-:Y:S02]  /*1330*/  USEL UR4, UR27, UR4, !UP3 ;  /* 0x000000041b047287 */ /* 0x000fe4000d800000 */
[----:B------:R-:W-:Y:S02]  /*1340*/  @UP1 USHF.R.U32.HI UR6, URZ, UR9, UR16 ;  /* 0x00000009ff061299 */ /* 0x000fe40008011610 */
[----:B------:R-:W-:Y:S02]  /*1350*/  UIMAD UR7, UR7, UR19, URZ ;  /* 0x00000013070772a4 */ /* 0x000fe4000f8e02ff */
[----:B------:R-:W-:Y:S02]  /*1360*/  UIMAD UR12, UR6, UR19, URZ ;  /* 0x00000013060c72a4 */ /* 0x000fe4000f8e02ff */
[----:B------:R-:W-:-:S02]  /*1370*/  UISETP.GE.AND UP0, UPT, UR4, UR7, UPT ;  /* 0x000000070400728c */ /* 0x000fc4000bf06270 */
[----:B------:R-:W-:Y:S02]  /*1380*/  UIMAD.WIDE.U32 UR10, UR4, UR8, URZ ;  /* 0x00000008040a72a5 */ /* 0x000fe4000f8e00ff */
[----:B------:R-:W-:Y:S02]  /*1390*/  UISETP.GE.OR UP0, UPT, UR5, UR12, UP0 ;  /* 0x0000000c0500728c */ /* 0x000fe40008706670 */
[----:B------:R-:W-:Y:S02]  /*13a0*/  UIMAD.WIDE.U32 UR12, UR5, UR8, URZ ;  /* 0x00000008050c72a5 */ /* 0x000fe4000f8e00ff */
[----:B------:R-:W-:Y:S01]  /*13b0*/  UIADD3 UR10, UPT, UPT, -UR4, URZ, URZ ;  /* 0x000000ff040a7290 */ /* 0x000fe2000fffe1ff */
[----:B------:R-:W-:Y:S01]  /*13c0*/  UMOV UR8, UR11 ;  /* 0x0000000b00087c82 */ /* 0x000fe20008000000 */
[----:B------:R-:W-:Y:S02]  /*13d0*/  UIADD3 UR11, UPT, UPT, -UR5, URZ, URZ ;  /* 0x000000ff050b7290 */ /* 0x000fe4000fffe1ff */
[----:B------:R-:W-:-:S03]  /*13e0*/  USHF.R.U32.HI UR8, URZ, UR9, UR8 ;  /* 0x00000009ff087299 */ /* 0x000fc60008011608 */
[----:B------:R-:W-:Y:S01]  /*13f0*/  @!UP0 UMOV UR7, UR13 ;  /* 0x0000000d00078c82 */ /* 0x000fe20008000000 */
[----:B------:R-:W-:Y:S02]  /*1400*/  UIMAD UR27, UR14, UR10, UR27 ;  /* 0x0000000a0e1b72a4 */ /* 0x000fe4000f8e021b */
[----:B------:R-:W-:Y:S02]  /*1410*/  USEL UR8, UR4, UR8, !UP1 ;  /* 0x0000000804087287 */ /* 0x000fe4000c800000 */
[----:B------:R-:W-:Y:S02]  /*1420*/  @!UP0 USHF.R.U32.HI UR7, URZ, UR9, UR7 ;  /* 0x00000009ff078299 */ /* 0x000fe40008011607 */
[----:B------:R-:W-:Y:S02]  /*1430*/  UIADD3 UR9, UPT, UPT, -UR8, URZ, URZ ;  /* 0x000000ff08097290 */ /* 0x000fe4000fffe1ff */
[----:B------:R-:W-:Y:S02]  /*1440*/  @!UP0 USEL UR7, UR5, UR7, !UP1 ;  /* 0x0000000705078287 */ /* 0x000fe4000c800000 */
[----:B------:R-:W-:-:S02]  /*1450*/  UIMAD UR9, UR19, UR9, UR4 ;  /* 0x00000009130972a4 */ /* 0x000fc4000f8e0204 */
[----:B------:R-:W-:Y:S02]  /*1460*/  @!UP0 UIADD3 UR8, UPT, UPT, UR8, -UR7, URZ ;  /* 0x8000000708088290 */ /* 0x000fe4000fffe0ff */
[----:B------:R-:W-:Y:S02]  /*1470*/  @!UP0 UIMAD UR6, UR9, UR6, UR7 ;  /* 0x00000006090682a4 */ /* 0x000fe4000f8e0207 */
[----:B------:R-:W-:Y:S02]  /*1480*/  @!UP0 UIMAD UR4, UR8, UR19, UR5 ;  /* 0x00000013080482a4 */ /* 0x000fe4000f8e0205 */
[----:B------:R-:W-:Y:S02]  /*1490*/  UIMAD UR26, UR21, UR11, UR26 ;  /* 0x0000000b151a72a4 */ /* 0x000fe4000f8e021a */
[----:B------:R-:W-:Y:S01]  /*14a0*/  UIMAD UR27, UR4, UR14, UR27 ;  /* 0x0000000e041b72a4 */ /* 0x000fe2000f8e021b */
[----:B------:R-:W-:Y:S02]  /*14b0*/  @!UP0 UMOV UR5, UR6 ;  /* 0x0000000600058c82 */ /* 0x000fe40008000000 */
[----:B------:R-:W-:-:S12]  /*14c0*/  UIMAD UR26, UR5, UR21, UR26 ;  /* 0x00000015051a72a4 */ /* 0x000fd8000f8e021a */
.L_x_18:
[----:B------:R-:W-:Y:S02]  /*14d0*/  UISETP.NE.AND UP1, UPT, UR23, 0x1, UPT ;  /* 0x000000011700788c */ /* 0x000fe4000bf25270 */
[----:B------:R-:W-:-:S07]  /*14e0*/  UISETP.NE.AND UP0, UPT, UR18, 0x2, UPT ;  /* 0x000000021200788c */ /* 0x000fce000bf05270 */
[----:B------:R-:W-:Y:S05]  /*14f0*/  BRA.U UP1, `(.L_x_19) ;  /* 0x0000000101407547 */ /* 0x000fea000b800000 */
[----:B------:R-:W1:Y:S01]  /*1500*/  LDCU.128 UR8, c[0x0][0xd10] ;  /* 0x0001a200ff0877ac */ /* 0x000e620008000c00 */
[----:B------:R-:W2:Y:S01]  /*1510*/  LDCU UR12, c[0x0][0xd0c] ;  /* 0x0001a180ff0c77ac */ /* 0x000ea20008000800 */
[----:B------:R-:W3:Y:S01]  /*1520*/  LDCU UR13, c[0x0][0xd20] ;  /* 0x0001a400ff0d77ac */ /* 0x000ee20008000800 */
[----:B-1----:R-:W-:Y:S02]  /*1530*/  UIMAD.WIDE.U32 UR4, UR26, UR8, URZ ;  /* 0x000000081a0472a5 */ /* 0x002fe4000f8e00ff */
[----:B------:R-:W-:Y:S02]  /*1540*/  UIMAD.WIDE.U32 UR6, UR27, UR11, URZ ;  /* 0x0000000b1b0672a5 */ /* 0x000fe4000f8e00ff */
[----:B--2---:R-:W-:Y:S02]  /*1550*/  UISETP.NE.AND UP1, UPT, UR12, 0x1, UPT ;  /* 0x000000010c00788c */ /* 0x004fe4000bf25270 */
[----:B------:R-:W-:-:S03]  /*1560*/  USHF.R.U32.HI UR5, URZ, UR9, UR5 ;  /* 0x00000009ff057299 */ /* 0x000fc60008011605 */
[----:B------:R-:W-:Y:S01]  /*1570*/  UMOV UR4, UR7 ;  /* 0x0000000700047c82 */ /* 0x000fe20008000000 */
[----:B------:R-:W-:Y:S02]  /*1580*/  USEL UR5, UR26, UR5, !UP1 ;  /* 0x000000051a057287 */ /* 0x000fe4000c800000 */
[----:B------:R-:W-:Y:S02]  /*1590*/  UISETP.NE.AND UP1, UPT, UR10, 0x1, UPT ;  /* 0x000000010a00788c */ /* 0x000fe4000bf25270 */
[----:B---3--:R-:W-:-:S04]  /*15a0*/  USHF.R.U32.HI UR4, URZ, UR13, UR4 ;  /* 0x0000000dff047299 */ /* 0x008fc80008011604 */
[----:B------:R-:W-:-:S04]  /*15b0*/  USEL UR4, UR27, UR4, !UP1 ;  /* 0x000000041b047287 */ /* 0x000fc8000c800000 */
[----:B------:R-:W-:Y:S02]  /*15c0*/  UIADD3 UR6, UPT, UPT, UR5, -UR4, URZ ;  /* 0x8000000405067290 */ /* 0x000fe4000fffe0ff */
[----:B------:R-:W-:Y:S02]  /*15d0*/  UIADD3 UR4, UPT, UPT, -UR5, UR4, URZ ;  /* 0x0000000405047290 */ /* 0x000fe4000fffe1ff */
[----:B------:R-:W-:Y:S02]  /*15e0*/  UIMAD UR27, UR6, UR10, UR27 ;  /* 0x0000000a061b72a4 */ /* 0x000fe4000f8e021b */
[----:B------:R-:W-:-:S12]  /*15f0*/  UIMAD UR26, UR4, UR12, UR26 ;  /* 0x0000000c041a72a4 */ /* 0x000fd8000f8e021a */
.L_x_19:
[----:B------:R-:W-:Y:S05]  /*1600*/  BRA.U !UP6, `(.L_x_20) ;  /* 0x000000010e0c7547 */ /* 0x000fea000b800000 */
[----:B------:R-:W-:Y:S01]  /*1610*/  UCGABAR_WAIT ;  /* 0x0000000000007dc7 */ /* 0x000fe20008000000 */
[----:B------:R-:W-:Y:S01]  /*1620*/  CCTL.IVALL ;  /* 0x00000000ff00798f */ /* 0x000fe20002000000 */
[----:B------:R-:W-:Y:S05]  /*1630*/  BRA `(.L_x_21) ;  /* 0x0000000000047947 */ /* 0x000fea0003800000 */
.L_x_20:
[----:B------:R-:W-:Y:S06]  /*1640*/  BAR.SYNC.DEFER_BLOCKING 0x0 ;  /* 0x0000000000007b1d */ /* 0x000fec0000010000 */
.L_x_21:
[----:B------:R-:W1:Y:S02]  /*1650*/  LDCU UR5, c[0x0][0x38c] ;  /* 0x00007180ff0577ac */ /* 0x000e640008000800 */
[----:B-1----:R-:W-:-:S04]  /*1660*/  UIADD3 UR5, UPT, UPT, UR5, 0x7f, URZ ;  /* 0x0000007f05057890 */ /* 0x002fc8000fffe0ff */
[----:B------:R-:W-:-:S04]  /*1670*/  USHF.R.S32.HI UR4, URZ, 0x1f, UR5 ;  /* 0x0000001fff047899 */ /* 0x000fc80008011405 */
[----:B------:R-:W-:-:S04]  /*1680*/  ULEA.HI UR4, UR4, UR5, URZ, 0x7 ;  /* 0x0000000504047291 */ /* 0x000fc8000f8f38ff */
[----:B------:R-:W-:Y:S01]  /*1690*/  USHF.R.S32.HI UR33, URZ, 0x7, UR4 ;  /* 0x00000007ff217899 */ /* 0x000fe20008011404 */
[----:B------:R-:W-:Y:S11]  /*16a0*/  BRA.U UP0, `(.L_x_22) ;  /* 0x0000001100107547 */ /* 0x000ff6000b800000 */
[----:B------:R-:W1:Y:S01]  /*16b0*/  S2UR UR42, SR_CgaCtaId ;  /* 0x00000000002a79c3 */ /* 0x000e620000008800 */
[----:B------:R-:W-:Y:S01]  /*16c0*/  UISETP.NE.OR UP1, UPT, UR20, URZ, !UPT ;  /* 0x000000ff1400728c */ /* 0x000fe2000ff25670 */
[----:B------:R-:W-:Y:S01]  /*16d0*/  PLOP3.LUT P1, PT, PT, PT, UP4, 0x80, 0x8 ;  /* 0x000000000008781c */ /* 0x000fe20003f2f048 */
[----:B------:R-:W-:Y:S01]  /*16e0*/  UISETP.LT.AND UP0, UPT, UR33, 0x1, UPT ;  /* 0x000000012100788c */ /* 0x000fe2000bf01270 */
[----:B------:R-:W-:Y:S01]  /*16f0*/  IMAD.MOV.U32 R12, RZ, RZ, 0x1 ;  /* 0x00000001ff0c7424 */ /* 0x000fe200078e00ff */
[----:B------:R-:W-:Y:S02]  /*1700*/  CS2R R10, SRZ ;  /* 0x00000000000a7805 */ /* 0x000fe4000001ff00 */
[----:B------:R-:W-:Y:S01]  /*1710*/  PLOP3.LUT P1, PT, P1, PT, PT, 0x8, 0x80 ;  /* 0x000000000080781c */ /* 0x000fe20000f2e170 */
[----:B------:R-:W-:Y:S01]  /*1720*/  IMAD.MOV.U32 R9, RZ, RZ, RZ ;  /* 0x000000ffff097224 */ /* 0x000fe200078e00ff */
[----:B------:R-:W-:Y:S01]  /*1730*/  PLOP3.LUT P2, PT, P2, PT, UP1, 0xae, 0xea ;  /* 0x0000000000ea781c */ /* 0x000fe2000174f51e */
[----:B------:R-:W-:Y:S01]  /*1740*/  IMAD.MOV.U32 R8, RZ, RZ, 0x1 ;  /* 0x00000001ff087424 */ /* 0x000fe200078e00ff */
[----:B------:R-:W2:Y:S01]  /*1750*/  LDCU UR31, c[0x0][0x370] ;  /* 0x00006e00ff1f77ac */ /* 0x000ea20008000800 */
[----:B------:R-:W-:Y:S01]  /*1760*/  USHF.L.U32 UR37, UR40, 0x7, URZ ;  /* 0x0000000728257899 */ /* 0x000fe200080006ff */
[----:B------:R-:W3:Y:S01]  /*1770*/  LDCU.64 UR38, c[0x0][0x348] ;  /* 0x00006900ff2677ac */ /* 0x000ee20008000a00 */
[----:B------:R-:W4:Y:S01]  /*1780*/  LDCU UR30, c[0x0][0x374] ;  /* 0x00006e80ff1e77ac */ /* 0x000f220008000800 */
[----:B------:R-:W-:-:S02]  /*1790*/  UISETP.GE.AND UP4, UPT, UR45, 0x1, UPT ;  /* 0x000000012d00788c */ /* 0x000fc4000bf86270 */
[----:B------:R-:W-:Y:S02]  /*17a0*/  UISETP.NE.AND UP3, UPT, UR45, 0x1, UPT ;  /* 0x000000012d00788c */ /* 0x000fe4000bf65270 */
[----:B------:R-:W-:Y:S01]  /*17b0*/  USEL UR21, UR33, 0x1, !UP0 ;  /* 0x0000000121157887 */ /* 0x000fe2000c000000 */
[----:B------:R-:W-:Y:S01]  /*17c0*/  UMOV UR7, URZ ;  /* 0x000000ff00077c82 */ /* 0x000fe20008000000 */
[----:B------:R-:W-:-:S10]  /*17d0*/  UMOV UR41, 0x400 ;  /* 0x0000040000297882 */ /* 0x000fd40000000000 */
.L_x_32:
[----:B------:R-:W-:-:S03]  /*17e0*/  UISETP.NE.AND UP0, UPT, UR54, URZ, UPT ;  /* 0x000000ff3600728c */ /* 0x000fc6000bf05270 */
[----:B-1----:R-:W-:Y:S02]  /*17f0*/  UMOV UR54, UR42 ;  /* 0x0000002a00367c82 */ /* 0x002fe40008000000 */
[----:B------:R-:W-:-:S04]  /*1800*/  ULEA UR6, UR54, UR41, 0x18 ;  /* 0x0000002936067291 */ /* 0x000fc8000f8ec0ff */
[----:B------:R-:W-:Y:S08]  /*1810*/  BRA.U UP0, `(.L_x_23) ;  /* 0x0000000100347547 */ /* 0x000ff0000b800000 */
[----:B------:R-:W1:Y:S01]  /*1820*/  S2R R0, SR_CgaCtaId ;  /* 0x0000000000007919 */ /* 0x000e620000008800 */
[----:B------:R-:W-:Y:S02]  /*1830*/  MOV R3, 0x400 ;  /* 0x0000040000037802 */ /* 0x000fe40000000f00 */
[----:B------:R-:W-:Y:S02]  /*1840*/  SHF.L.U32 R2, R8, 0x1f, RZ ;  /* 0x0000001f08027819 */ /* 0x000fe400000006ff */
[----:B-1----:R-:W-:-:S05]  /*1850*/  LEA R0, R0, R3, 0x18 ;  /* 0x0000000300007211 */ /* 0x002fca00078ec0ff */
[----:B------:R-:W-:-:S04]  /*1860*/  IMAD R3, R9, 0x8, R0 ;  /* 0x0000000809037824 */ /* 0x000fc800078e0200 */
[----:B------:R-:W1:Y:S02]  /*1870*/  SYNCS.PHASECHK.TRANS64.TRYWAIT P0, [R3+URZ+0xf0], R2 ;  /* 0x0000f002030075a7 */ /* 0x000e6400080011ff */
[----:B-1----:R-:W-:Y:S05]  /*1880*/  @!P0 BRA `(.L_x_24) ;  /* 0x000000cc00588947 */ /* 0x002fea0003800000 */
.L_x_172:
[----:B------:R-:W-:Y:S01]  /*1890*/  VIADD R9, R9, 0x1 ;  /* 0x0000000109097836 */ /* 0x000fe20000000000 */
[----:B------:R1:W-:Y:S04]  /*18a0*/  SYNCS.ARRIVE.TRANS64.A1T0 RZ, [R3+URZ+0xe0], RZ ;  /* 0x0000e0ff03ff79a7 */ /* 0x0003e800081000ff */
[----:B------:R-:W-:-:S04]  /*18b0*/  ISETP.NE.AND P0, PT, R9, 0x2, PT ;  /* 0x000000020900780c */ /* 0x000fc80003f05270 */
[----:B------:R-:W-:Y:S02]  /*18c0*/  SEL R9, R9, RZ, P0 ;  /* 0x000000ff09097207 */ /* 0x000fe40000000000 */
[----:B-1----:R-:W-:-:S04]  /*18d0*/  SEL R3, RZ, 0x1, P0 ;  /* 0x00000001ff037807 */ /* 0x002fc80000000000 */
[----:B------:R-:W-:-:S07]  /*18e0*/  LOP3.LUT R8, R8, R3, RZ, 0x3c, !PT ;  /* 0x0000000308087212 */ /* 0x000fce00078e3cff */
.L_x_23:
[----:B------:R-:W1:Y:S01]  /*18f0*/  LDCU UR5, c[0x0][0x38c] ;  /* 0x00007180ff0577ac */ /* 0x000e620008000800 */
[----:B------:R-:W-:Y:S01]  /*1900*/  SHF.L.U32 R0, R12, 0x1f, RZ ;  /* 0x0000001f0c007819 */ /* 0x000fe200000006ff */
[----:B------:R-:W-:-:S09]  /*1910*/  ULEA UR4, UR7, UR6, 0x3 ;  /* 0x0000000607047291 */ /* 0x000fd2000f8e18ff */
[----:B------:R2:W2:Y:S01]  /*1920*/  SYNCS.PHASECHK.TRANS64.TRYWAIT P0, [UR4+0x30], R0 ;  /* 0x00003000ff0075a7 */ /* 0x0004a20008001104 */
[----:B------:R-:W-:Y:S02]  /*1930*/  ULEA.HI UR4, UR26, UR26, URZ, 0x1 ;  /* 0x0000001a1a047291 */ /* 0x000fe4000f8f08ff */
[----:B-1----:R-:W-:-:S09]  /*1940*/  UISETP.GE.AND UP0, UPT, UR5, 0x1, UPT ;  /* 0x000000010500788c */ /* 0x002fd2000bf06270 */
[----:B------:R-:W-:Y:S05]  /*1950*/  BRA.U !UP0, `(.L_x_25) ;  /* 0x0000000108c87547 */ /* 0x000fea000b800000 */
[----:B------:R-:W-:Y:S01]  /*1960*/  USHF.R.S32.HI UR4, URZ, 0x1, UR4 ;  /* 0x00000001ff047899 */ /* 0x000fe20008011404 */
[----:B------:R-:W-:Y:S01]  /*1970*/  @!P2 MOV R2, 0xd000 ;  /* 0x0000d0000002a802 */ /* 0x000fe20000000f00 */
[----:B---3--:R-:W-:Y:S02]  /*1980*/  UIADD3 UR24, UP2, UPT, UR38, 0x80, URZ ;  /* 0x0000008026187890 */ /* 0x008fe4000ff5e0ff */
[----:B------:R-:W-:Y:S02]  /*1990*/  UIADD3 UR22, UP1, UPT, UR38, 0x280, URZ ;  /* 0x0000028026167890 */ /* 0x000fe4000ff3e0ff */
[----:B------:R-:W-:Y:S02]  /*19a0*/  UIADD3 UR14, UP0, UPT, UR38, 0x180, URZ ;  /* 0x00000180260e7890 */ /* 0x000fe4000ff1e0ff */
[----:B------:R-:W-:Y:S02]  /*19b0*/  ULEA UR11, UR4, UR40, 0x1 ;  /* 0x00000028040b7291 */ /* 0x000fe4000f8e08ff */
[----:B------:R-:W-:-:S02]  /*19c0*/  ULEA UR35, UR4, UR37, 0x8 ;  /* 0x0000002504237291 */ /* 0x000fc4000f8e40ff */
[----:B------:R-:W-:Y:S02]  /*19d0*/  ULEA UR19, UR27, UR37, 0x8 ;  /* 0x000000251b137291 */ /* 0x000fe4000f8e40ff */
[----:B------:R-:W-:Y:S02]  /*19e0*/  UIADD3.X UR25, UPT, UPT, URZ, UR39, URZ, UP2, !UPT ;  /* 0x00000027ff197290 */ /* 0x000fe400097fe4ff */
[----:B------:R-:W-:Y:S02]  /*19f0*/  UIADD3.X UR23, UPT, UPT, URZ, UR39, URZ, UP1, !UPT ;  /* 0x00000027ff177290 */ /* 0x000fe40008ffe4ff */
[----:B------:R-:W-:Y:S01]  /*1a00*/  UIADD3.X UR15, UPT, UPT, URZ, UR39, URZ, UP0, !UPT ;  /* 0x00000027ff0f7290 */ /* 0x000fe200087fe4ff */
[----:B------:R-:W-:Y:S01]  /*1a10*/  UMOV UR4, UR7 ;  /* 0x0000000700047c82 */ /* 0x000fe20008000000 */
[----:B------:R-:W-:Y:S01]  /*1a20*/  UMOV UR12, URZ ;  /* 0x000000ff000c7c82 */ /* 0x000fe20008000000 */
[----:B------:R-:W-:-:S09]  /*1a30*/  UMOV UR10, URZ ;  /* 0x000000ff000a7c82 */ /* 0x000fd20008000000 */
.L_x_28:
[----:B------:R-:W-:Y:S01]  /*1a40*/  ULEA UR9, UR4, UR6, 0x3 ;  /* 0x0000000604097291 */ /* 0x000fe2000f8e18ff */
[----:B-12---:R-:W-:Y:S11]  /*1a50*/  @P0 BRA `(.L_x_26) ;  /* 0x00000000000c0947 */ /* 0x006ff60003800000 */
[----:B------:R-:W-:-:S04]  /*1a60*/  SHF.L.U32 R3, R12, 0x1f, RZ ;  /* 0x0000001f0c037819 */ /* 0x000fc800000006ff */
[----:B------:R-:W1:Y:S02]  /*1a70*/  SYNCS.PHASECHK.TRANS64.TRYWAIT P0, [UR9+0x30], R3 ;  /* 0x00003003ff0075a7 */ /* 0x000e640008001109 */
[----:B-1----:R-:W-:Y:S05]  /*1a80*/  @!P0 BRA `(.L_x_27) ;  /* 0x000000c800ec8947 */ /* 0x002fea0003800000 */
.L_x_26:
[----:B------:R-:W-:Y:S01]  /*1a90*/  UIADD3 UR5, UPT, UPT, UR4, 0x1, URZ ;  /* 0x0000000104057890 */ /* 0x000fe2000fffe0ff */
[----:B------:R2:W-:Y:S01]  /*1aa0*/  @!P2 SYNCS.ARRIVE.TRANS64 RZ, [UR9], R2 ;  /* 0x00000002ffffa9a7 */ /* 0x0005e20008000009 */
[----:B------:R-:W-:Y:S02]  /*1ab0*/  ULEA UR32, UR4, UR6, 0xd ;  /* 0x0000000604207291 */ /* 0x000fe4000f8e68ff */
[----:B------:R-:W-:Y:S02]  /*1ac0*/  UISETP.NE.AND UP0, UPT, UR5, 0x6, UPT ;  /* 0x000000060500788c */ /* 0x000fe4000bf05270 */
[----:B------:R-:W-:Y:S02]  /*1ad0*/  ULEA UR16, UR4, UR6, 0xe ;  /* 0x0000000604107291 */ /* 0x000fe4000f8e70ff */
[----:B------:R-:W-:Y:S02]  /*1ae0*/  USEL UR8, URZ, 0x1, UP0 ;  /* 0x00000001ff087887 */ /* 0x000fe40008000000 */
[----:B------:R-:W-:-:S02]  /*1af0*/  USEL UR7, UR5, URZ, UP0 ;  /* 0x000000ff05077287 */ /* 0x000fc40008000000 */
[----:B------:R-:W-:Y:S02]  /*1b00*/  USHF.L.U32 UR34, UR12, 0x6, URZ ;  /* 0x000000060c227899 */ /* 0x000fe400080006ff */
[----:B------:R-:W-:Y:S01]  /*1b10*/  ULEA UR5, UR7, UR6, 0x3 ;  /* 0x0000000607057291 */ /* 0x000fe2000f8e18ff */
[----:B------:R-:W-:Y:S01]  /*1b20*/  LOP3.LUT R12, R12, UR8, RZ, 0x3c, !PT ;  /* 0x000000080c0c7c12 */ /* 0x000fe2000f8e3cff */
[----:B------:R-:W-:Y:S02]  /*1b30*/  ULEA UR8, UR4, UR6, 0xb ;  /* 0x0000000604087291 */ /* 0x000fe4000f8e58ff */
[----:B------:R-:W-:Y:S01]  /*1b40*/  ULOP3.LUT UR33, UR9, 0xfefffff8, URZ, 0xc0, !UPT ;  /* 0xfefffff809217892 */ /* 0x000fe2000f8ec0ff */
[----:B-1----:R-:W-:Y:S01]  /*1b50*/  SHF.L.U32 R0, R12, 0x1f, RZ ;  /* 0x0000001f0c007819 */ /* 0x002fe200000006ff */
[----:B------:R-:W-:Y:S02]  /*1b60*/  UIADD3 UR32, UPT, UPT, UR32, 0x10400, URZ ;  /* 0x0001040020207890 */ /* 0x000fe4000fffe0ff */
[----:B------:R-:W-:Y:S01]  /*1b70*/  USHF.L.U32 UR18, UR12, 0x7, URZ ;  /* 0x000000070c127899 */ /* 0x000fe200080006ff */
[----:B------:R2:W1:Y:S01]  /*1b80*/  SYNCS.PHASECHK.TRANS64.TRYWAIT P0, [UR5+0x30], R0 ;  /* 0x00003000ff0075a7 */ /* 0x0004620008001105 */
[----:B------:R-:W-:-:S02]  /*1b90*/  UIADD3 UR16, UPT, UPT, UR16, 0x1c400, URZ ;  /* 0x0001c40010107890 */ /* 0x000fc4000fffe0ff */
[----:B------:R-:W-:Y:S02]  /*1ba0*/  ULOP3.LUT UR9, UR9, 0xfefffff8, URZ, 0xc0, !UPT ;  /* 0xfefffff809097892 */ /* 0x000fe4000f8ec0ff */
[----:B------:R-:W-:Y:S01]  /*1bb0*/  UIADD3 UR8, UPT, UPT, UR8, 0x34400, URZ ;  /* 0x0003440008087890 */ /* 0x000fe2000fffe0ff */
[----:B------:R-:W-:Y:S01]  /*1bc0*/  UMOV UR4, 0x0 ;  /* 0x0000000000047882 */ /* 0x000fe20000000000 */
[----:B------:R-:W-:Y:S01]  /*1bd0*/  UMOV UR5, 0x10000000 ;  /* 0x1000000000057882 */ /* 0x000fe20000000000 */
[----:B------:R-:W-:Y:S01]  /*1be0*/  UMOV UR20, UR36 ;  /* 0x0000002400147c82 */ /* 0x000fe20008000000 */
[----:B------:R-:W-:Y:S01]  /*1bf0*/  UMOV UR17, UR33 ;  /* 0x0000002100117c82 */ /* 0x000fe20008000000 */
[----:B------:R-:W-:Y:S01]  /*1c00*/  UMOV UR13, UR36 ;  /* 0x00000024000d7c82 */ /* 0x000fe20008000000 */
[----:B------:R-:W-:Y:S01]  /*1c10*/  UTMALDG.3D.2CTA [UR32], [UR24], desc[UR4] ;  /* 0x00000420180075b4 */ /* 0x000fe20008211000 */
[----:B------:R-:W-:Y:S02]  /*1c20*/  UTMALDG.3D.2CTA [UR16], [UR22], desc[UR4] ;  /* 0x00000410160075b4 */ /* 0x000fe40008211000 */
[----:B------:R3:W-:Y:S02]  /*1c30*/  UTMALDG.4D.2CTA [UR8], [UR14], desc[UR4] ;  /* 0x000004080e0075b4 */ /* 0x0007e40008219000 */
[----:B---3--:R-:W-:Y:S01]  /*1c40*/  UIADD3 UR12, UPT, UPT, UR12, 0x1, URZ ;  /* 0x000000010c0c7890 */ /* 0x008fe2000fffe0ff */
[----:B------:R-:W-:-:S03]  /*1c50*/  UMOV UR4, UR7 ;  /* 0x0000000700047c82 */ /* 0x000fc60008000000 */
[----:B------:R-:W-:-:S09]  /*1c60*/  UISETP.NE.AND UP0, UPT, UR12, UR21, UPT ;  /* 0x000000150c00728c */ /* 0x000fd2000bf05270 */
[----:B--2---:R-:W-:Y:S05]  /*1c70*/  BRA.U UP0, `(.L_x_28) ;  /* 0xfffffffd00707547 */ /* 0x004fea000b83ffff */
.L_x_25:
[----:B------:R-:W-:Y:S01]  /*1c80*/  LEA R3, R11, UR6, 0x3 ;  /* 0x000000060b037c11 */ /* 0x000fe2000f8e18ff */
[----:B------:R-:W-:Y:S01]  /*1c90*/  @!P1 SYNCS.ARRIVE.TRANS64.A1T0 RZ, [UR6+0xa8], RZ ;  /* 0x0000a8ffffff99a7 */ /* 0x000fe20008100006 */
[----:B--2---:R-:W-:Y:S01]  /*1ca0*/  SHF.L.U32 R0, R10, 0x1f, RZ ;  /* 0x0000001f0a007819 */ /* 0x004fe200000006ff */
[----:B------:R-:W-:-:S03]  /*1cb0*/  NOP ;  /* 0x0000000000007918 */ /* 0x000fc60000000000 */
[----:B-1----:R-:W1:Y:S01]  /*1cc0*/  SYNCS.PHASECHK.TRANS64.TRYWAIT P0, [R3+URZ+0xb0], R0 ;  /* 0x0000b000030075a7 */ /* 0x002e6200080011ff */
[----:B------:R-:W-:Y:S01]  /*1cd0*/  LEA R5, R11, UR6, 0x4 ;  /* 0x000000060b057c11 */ /* 0x000fe2000f8e20ff */
[----:B-1----:R-:W-:Y:S06]  /*1ce0*/  @!P0 BRA `(.L_x_29) ;  /* 0x000000c8006c8947 */ /* 0x002fec0003800000 */
.L_x_174:
[----:B------:R-:W2:Y:S01]  /*1cf0*/  LDS.128 R4, [R5+0x110] ;  /* 0x0001100005047984 */ /* 0x000ea20000000c00 */
[----:B------:R-:W-:Y:S01]  /*1d00*/  @!PT LDS RZ, [RZ] ;  /* 0x00000000fffff984 */ /* 0x000fe20000000800 */
[----:B------:R-:W-:Y:S01]  /*1d10*/  @!PT LDS RZ, [RZ] ;  /* 0x00000000fffff984 */ /* 0x000fe20000000800 */
[----:B------:R-:W-:Y:S01]  /*1d20*/  @!PT LDS RZ, [RZ] ;  /* 0x00000000fffff984 */ /* 0x000fe20000000800 */
[----:B------:R-:W-:Y:S01]  /*1d30*/  @!PT LDS RZ, [RZ] ;  /* 0x00000000fffff984 */ /* 0x000fe20000000800 */
[----:B------:R1:W-:Y:S06]  /*1d40*/  MEMBAR.ALL.CTA ;  /* 0x0000000000007992 */ /* 0x0003ec0000008000 */
[----:B-1----:R-:W1:Y:S01]  /*1d50*/  FENCE.VIEW.ASYNC.S ;  /* 0x00000000000073c6 */ /* 0x002e620000000000 */
[----:B--2---:R-:W-:-:S13]  /*1d60*/  LOP3.LUT P0, RZ, R6, 0x1, RZ, 0xc0, !PT ;  /* 0x0000000106ff7812 */ /* 0x004fda000780c0ff */
[----:B-1----:R-:W-:Y:S01]  /*1d70*/  VOTEU.ANY UP1, P0 ;  /* 0x0000000000ff7886 */ /* 0x002fe20000020100 */
[----:B------:R-:W-:-:S13]  /*1d80*/  PLOP3.LUT P0, PT, PT, PT, UP1, 0x80, 0x8 ;  /* 0x000000000008781c */ /* 0x000fda0003f0f018 */
[----:B------:R-:W-:Y:S02]  /*1d90*/  @P0 LOP3.LUT R0, R5, 0xffff, RZ, 0xc0, !PT ;  /* 0x0000ffff05000812 */ /* 0x000fe400078ec0ff */
[----:B------:R-:W-:Y:S02]  /*1da0*/  @P0 MOV R2, R4 ;  /* 0x0000000400020202 */ /* 0x000fe40000000f00 */
[----:B------:R-:W-:Y:S01]  /*1db0*/  @P0 R2UR UR5, R0 ;  /* 0x00000000000502ca */ /* 0x000fe200000e0000 */
[----:B------:R-:W-:Y:S01]  /*1dc0*/  VIADD R0, R3, 0xc0 ;  /* 0x000000c003007836 */ /* 0x000fe20000000000 */
[----:B------:R-:W-:Y:S02]  /*1dd0*/  @P0 SHF.R.U32.HI R4, RZ, 0x10, R5 ;  /* 0x00000010ff040819 */ /* 0x000fe40000011605 */
[----:B------:R-:W-:Y:S02]  /*1de0*/  @P0 R2UR UR8, R2 ;  /* 0x00000000020802ca */ /* 0x000fe400000e0000 */
[----:B------:R-:W-:-:S02]  /*1df0*/  PRMT R0, RZ, 0x654, R0 ;  /* 0x00000654ff007816 */ /* 0x000fc40000000000 */
[----:B------:R-:W-:Y:S02]  /*1e00*/  @P0 R2UR UR4, R4 ;  /* 0x00000000040402ca */ /* 0x000fe400000e0000 */
[----:B------:R1:W-:Y:S03]  /*1e10*/  SYNCS.ARRIVE.TRANS64.RED.A1T0 RZ, [R0+URZ], RZ ;  /* 0x000000ff00ff79a7 */ /* 0x0003e600081004ff */
[----:B------:R-:W-:-:S04]  /*1e20*/  @UP1 UMOV UR28, UR5 ;  /* 0x00000005001c1c82 */ /* 0x000fc80008000000 */
[----:B------:R-:W-:-:S04]  /*1e30*/  @UP1 UMOV UR29, UR8 ;  /* 0x00000008001d1c82 */ /* 0x000fc80008000000 */
[----:B------:R-:W-:Y:S01]  /*1e40*/  @UP1 UMOV UR36, UR4 ;  /* 0x0000000400241c82 */ /* 0x000fe20008000000 */
[----:B------:R-:W-:Y:S05]  /*1e50*/  BRA.U !UP4, `(.L_x_30) ;  /* 0x000000010cd07547 */ /* 0x000fea000b800000 */
[----:B------:R-:W4:Y:S01]  /*1e60*/  LDCU.128 UR24, c[0x0][0xd10] ;  /* 0x0001a200ff1877ac */ /* 0x000f220008000c00 */
[----:B------:R-:W2:Y:S01]  /*1e70*/  LDCU UR18, c[0x0][0xd20] ;  /* 0x0001a400ff1277ac */ /* 0x000ea20008000800 */
[----:B------:R-:W3:Y:S01]  /*1e80*/  LDCU UR15, c[0x0][0xd0c] ;  /* 0x0001a180ff0f77ac */ /* 0x000ee20008000800 */
[----:B------:R-:W1:Y:S01]  /*1e90*/  LDCU.64 UR16, c[0x0][0xd28] ;  /* 0x0001a500ff1077ac */ /* 0x000e620008000a00 */
[----:B----4-:R-:W-:Y:S02]  /*1ea0*/  UIMAD.WIDE.U32 UR4, UR30, UR27, URZ ;  /* 0x0000001b1e0472a5 */ /* 0x010fe4000f8e00ff */
[----:B------:R-:W-:Y:S02]  /*1eb0*/  UIMAD.WIDE.U32 UR8, UR31, UR24, URZ ;  /* 0x000000181f0872a5 */ /* 0x000fe4000f8e00ff */
[----:B------:R-:W-:Y:S02]  /*1ec0*/  UISETP.NE.AND UP0, UPT, UR26, 0x1, UPT ;  /* 0x000000011a00788c */ /* 0x000fe4000bf05270 */
[----:B------:R-:W-:Y:S01]  /*1ed0*/  UIMAD.WIDE.U32 UR12, UR28, UR27, URZ ;  /* 0x0000001b1c0c72a5 */ /* 0x000fe2000f8e00ff */
[----:B------:R-:W-:Y:S01]  /*1ee0*/  UMOV UR4, UR5 ;  /* 0x0000000500047c82 */ /* 0x000fe20008000000 */
[----:B---3--:R-:W-:-:S02]  /*1ef0*/  UISETP.NE.AND UP2, UPT, UR15, 0x1, UPT ;  /* 0x000000010f00788c */ /* 0x008fc4000bf45270 */
[----:B--2---:R-:W-:Y:S02]  /*1f00*/  USHF.R.U32.HI UR5, URZ, UR18, UR4 ;  /* 0x00000012ff057299 */ /* 0x004fe40008011604 */
[----:B------:R-:W-:Y:S01]  /*1f10*/  UIMAD.WIDE.U32 UR10, UR29, UR24, URZ ;  /* 0x000000181d0a72a5 */ /* 0x000fe2000f8e00ff */
[----:B------:R-:W-:Y:S01]  /*1f20*/  UMOV UR4, UR9 ;  /* 0x0000000900047c82 */ /* 0x000fe20008000000 */
[----:B------:R-:W-:Y:S02]  /*1f30*/  USEL UR5, UR30, UR5, !UP0 ;  /* 0x000000051e057287 */ /* 0x000fe4000c000000 */
[----:B------:R-:W-:Y:S02]  /*1f40*/  USHF.R.U32.HI UR4, URZ, UR25, UR4 ;  /* 0x00000019ff047299 */ /* 0x000fe40008011604 */
[----:B-1----:R-:W-:Y:S02]  /*1f50*/  UIMAD.WIDE.U32 UR8, UR5, UR16, URZ ;  /* 0x00000010050872a5 */ /* 0x002fe4000f8e00ff */
[----:B------:R-:W-:Y:S01]  /*1f60*/  USEL UR14, UR31, UR4, !UP2 ;  /* 0x000000041f0e7287 */ /* 0x000fe2000d000000 */
[----:B------:R-:W-:-:S02]  /*1f70*/  UMOV UR10, UR11 ;  /* 0x0000000b000a7c82 */ /* 0x000fc40008000000 */
[----:B------:R-:W-:Y:S01]  /*1f80*/  UMOV UR4, UR13 ;  /* 0x0000000d00047c82 */ /* 0x000fe20008000000 */
[----:B------:R-:W-:Y:S01]  /*1f90*/  UIMAD.WIDE.U32 UR12, UR14, UR16, URZ ;  /* 0x000000100e0c72a5 */ /* 0x000fe2000f8e00ff */
[----:B------:R-:W-:Y:S01]  /*1fa0*/  UMOV UR8, UR9 ;  /* 0x0000000900087c82 */ /* 0x000fe20008000000 */
[----:B------:R-:W-:Y:S02]  /*1fb0*/  USHF.R.U32.HI UR4, URZ, UR18, UR4 ;  /* 0x00000012ff047299 */ /* 0x000fe40008011604 */
[----:B------:R-:W-:Y:S02]  /*1fc0*/  @UP3 USHF.R.U32.HI UR5, URZ, UR17, UR8 ;  /* 0x00000011ff053299 */ /* 0x000fe40008011608 */
[----:B------:R-:W-:Y:S01]  /*1fd0*/  USHF.R.U32.HI UR25, URZ, UR25, UR10 ;  /* 0x00000019ff197299 */ /* 0x000fe2000801160a */
[----:B------:R-:W-:Y:S01]  /*1fe0*/  UMOV UR8, UR13 ;  /* 0x0000000d00087c82 */ /* 0x000fe20008000000 */
[----:B------:R-:W-:Y:S02]  /*1ff0*/  USEL UR4, UR28, UR4, !UP0 ;  /* 0x000000041c047287 */ /* 0x000fe4000c000000 */
[----:B------:R-:W-:-:S02]  /*2000*/  @UP3 USHF.R.U32.HI UR14, URZ, UR17, UR8 ;  /* 0x00000011ff0e3299 */ /* 0x000fc40008011608 */
[----:B------:R-:W-:Y:S02]  /*2010*/  UIMAD UR8, UR45, UR5, URZ ;  /* 0x000000052d0872a4 */ /* 0x000fe4000f8e02ff */
[----:B------:R-:W-:Y:S02]  /*2020*/  USEL UR5, UR29, UR25, !UP2 ;  /* 0x000000191d057287 */ /* 0x000fe4000d000000 */
[----:B------:R-:W-:Y:S02]  /*2030*/  UIMAD UR10, UR45, UR14, URZ ;  /* 0x0000000e2d0a72a4 */ /* 0x000fe4000f8e02ff */
[----:B------:R-:W-:Y:S02]  /*2040*/  UISETP.GE.AND UP0, UPT, UR4, UR8, UPT ;  /* 0x000000080400728c */ /* 0x000fe4000bf06270 */
[----:B------:R-:W-:Y:S02]  /*2050*/  UIMAD.WIDE.U32 UR8, UR4, UR16, URZ ;  /* 0x00000010040872a5 */ /* 0x000fe4000f8e00ff */
[----:B------:R-:W-:-:S02]  /*2060*/  UISETP.GE.OR UP0, UPT, UR5, UR10, UP0 ;  /* 0x0000000a0500728c */ /* 0x000fc40008706670 */
[----:B------:R-:W-:Y:S02]  /*2070*/  UIMAD.WIDE.U32 UR10, UR5, UR16, URZ ;  /* 0x00000010050a72a5 */ /* 0x000fe4000f8e00ff */
[----:B------:R-:W-:Y:S01]  /*2080*/  UIADD3 UR12, UPT, UPT, -UR4, URZ, URZ ;  /* 0x000000ff040c7290 */ /* 0x000fe2000fffe1ff */
[----:B------:R-:W-:Y:S02]  /*2090*/  UMOV UR8, UR9 ;  /* 0x0000000900087c82 */ /* 0x000fe40008000000 */
[----:B------:R-:W-:Y:S02]  /*20a0*/  USHF.R.U32.HI UR8, URZ, UR17, UR8 ;  /* 0x00000011ff087299 */ /* 0x000fe40008011608 */
[----:B------:R-:W-:Y:S02]  /*20b0*/  UIMAD UR12, UR26, UR12, UR28 ;  /* 0x0000000c1a0c72a4 */ /* 0x000fe4000f8e021c */
[----:B------:R-:W-:Y:S01]  /*20c0*/  USEL UR8, UR4, UR8, !UP3 ;  /* 0x0000000804087287 */ /* 0x000fe2000d800000 */
[----:B------:R-:W-:Y:S01]  /*20d0*/  @!UP0 UMOV UR9, UR11 ;  /* 0x0000000b00098c82 */ /* 0x000fe20008000000 */
[----:B------:R-:W-:-:S02]  /*20e0*/  UIADD3 UR11, UPT, UPT, -UR5, URZ, URZ ;  /* 0x000000ff050b7290 */ /* 0x000fc4000fffe1ff */
[----:B------:R-:W-:Y:S02]  /*20f0*/  @!UP0 USHF.R.U32.HI UR9, URZ, UR17, UR9 ;  /* 0x00000011ff098299 */ /* 0x000fe40008011609 */
[----:B------:R-:W-:Y:S02]  /*2100*/  UIADD3 UR10, UPT, UPT, -UR8, URZ, URZ ;  /* 0x000000ff080a7290 */ /* 0x000fe4000fffe1ff */
[----:B------:R-:W-:Y:S02]  /*2110*/  @!UP0 USEL UR9, UR5, UR9, !UP3 ;  /* 0x0000000905098287 */ /* 0x000fe4000d800000 */
[----:B------:R-:W-:Y:S02]  /*2120*/  UIMAD UR10, UR45, UR10, UR4 ;  /* 0x0000000a2d0a72a4 */ /* 0x000fe4000f8e0204 */
[----:B------:R-:W-:Y:S02]  /*2130*/  @!UP0 UIADD3 UR8, UPT, UPT, UR8, -UR9, URZ ;  /* 0x8000000908088290 */ /* 0x000fe4000fffe0ff */
[----:B------:R-:W-:-:S02]  /*2140*/  @!UP0 UIMAD UR9, UR10, UR14, UR9 ;  /* 0x0000000e0a0982a4 */ /* 0x000fc4000f8e0209 */
[----:B------:R-:W-:Y:S02]  /*2150*/  @!UP0 UIMAD UR4, UR45, UR8, UR5 ;  /* 0x000000082d0482a4 */ /* 0x000fe4000f8e0205 */
[----:B------:R-:W-:Y:S02]  /*2160*/  UIMAD UR8, UR15, UR11, UR29 ;  /* 0x0000000b0f0872a4 */ /* 0x000fe4000f8e021d */
[----:B------:R-:W-:Y:S01]  /*2170*/  UIMAD UR28, UR4, UR26, UR12 ;  /* 0x0000001a041c72a4 */ /* 0x000fe2000f8e020c */
[----:B------:R-:W-:Y:S02]  /*2180*/  @!UP0 UMOV UR5, UR9 ;  /* 0x0000000900058c82 */ /* 0x000fe40008000000 */
[----:B------:R-:W-:-:S12]  /*2190*/  UIMAD UR29, UR5, UR15, UR8 ;  /* 0x0000000f051d72a4 */ /* 0x000fd8000f8e0208 */
.L_x_30:
[----:B------:R-:W2:Y:S02]  /*21a0*/  LDCU UR4, c[0x0][0xd30] ;  /* 0x0001a600ff0477ac */ /* 0x000ea40008000800 */
[----:B--2---:R-:W-:-:S09]  /*21b0*/  UISETP.NE.AND UP0, UPT, UR4, 0x1, UPT ;  /* 0x000000010400788c */ /* 0x004fd2000bf05270 */
[----:B------:R-:W-:Y:S05]  /*21c0*/  BRA.U UP0, `(.L_x_31) ;  /* 0x0000000100447547 */ /* 0x000fea000b800000 */
[----:B------:R-:W2:Y:S01]  /*21d0*/  LDCU.128 UR12, c[0x0][0xd10] ;  /* 0x0001a200ff0c77ac */ /* 0x000ea20008000c00 */
[----:B------:R-:W1:Y:S01]  /*21e0*/  LDCU UR10, c[0x0][0xd0c] ;  /* 0x0001a180ff0a77ac */ /* 0x000e620008000800 */
[----:B------:R-:W3:Y:S01]  /*21f0*/  LDCU UR11, c[0x0][0xd20] ;  /* 0x0001a400ff0b77ac */ /* 0x000ee20008000800 */
[----:B--2---:R-:W-:Y:S02]  /*2200*/  UIMAD.WIDE.U32 UR8, UR29, UR12, URZ ;  /* 0x0000000c1d0872a5 */ /* 0x004fe4000f8e00ff */
[----:B------:R-:W-:Y:S02]  /*2210*/  UIMAD.WIDE.U32 UR4, UR28, UR15, URZ ;  /* 0x0000000f1c0472a5 */ /* 0x000fe4000f8e00ff */
[----:B-1----:R-:W-:Y:S02]  /*2220*/  UISETP.NE.AND UP2, UPT, UR10, 0x1, UPT ;  /* 0x000000010a00788c */ /* 0x002fe4000bf45270 */
[----:B------:R-:W-:Y:S01]  /*2230*/  UISETP.NE.AND UP0, UPT, UR14, 0x1, UPT ;  /* 0x000000010e00788c */ /* 0x000fe2000bf05270 */
[----:B------:R-:W-:-:S02]  /*2240*/  UMOV UR8, UR9 ;  /* 0x0000000900087c82 */ /* 0x000fc40008000000 */
[----:B------:R-:W-:Y:S01]  /*2250*/  UMOV UR4, UR5 ;  /* 0x0000000500047c82 */ /* 0x000fe20008000000 */
[----:B------:R-:W-:Y:S02]  /*2260*/  USHF.R.U32.HI UR8, URZ, UR13, UR8 ;  /* 0x0000000dff087299 */ /* 0x000fe40008011608 */
[----:B---3--:R-:W-:Y:S02]  /*2270*/  USHF.R.U32.HI UR4, URZ, UR11, UR4 ;  /* 0x0000000bff047299 */ /* 0x008fe40008011604 */
[----:B------:R-:W-:Y:S02]  /*2280*/  USEL UR5, UR29, UR8, !UP2 ;  /* 0x000000081d057287 */ /* 0x000fe4000d000000 */
[----:B------:R-:W-:-:S04]  /*2290*/  USEL UR4, UR28, UR4, !UP0 ;  /* 0x000000041c047287 */ /* 0x000fc8000c000000 */
[----:B------:R-:W-:Y:S02]  /*22a0*/  UIADD3 UR8, UPT, UPT, UR5, -UR4, URZ ;  /* 0x8000000405087290 */ /* 0x000fe4000fffe0ff */
[----:B------:R-:W-:Y:S02]  /*22b0*/  UIADD3 UR4, UPT, UPT, -UR5, UR4, URZ ;  /* 0x0000000405047290 */ /* 0x000fe4000fffe1ff */
[----:B------:R-:W-:Y:S02]  /*22c0*/  UIMAD UR28, UR8, UR14, UR28 ;  /* 0x0000000e081c72a4 */ /* 0x000fe4000f8e021c */
[----:B------:R-:W-:-:S12]  /*22d0*/  UIMAD UR29, UR4, UR10, UR29 ;  /* 0x0000000a041d72a4 */ /* 0x000fd8000f8e021d */
.L_x_31:
[----:B------:R-:W-:Y:S01]  /*22e0*/  VIADD R11, R11, 0x1 ;  /* 0x000000010b0b7836 */ /* 0x000fe20000000000 */
[----:B------:R-:W-:Y:S02]  /*22f0*/  R2UR UR5, R86 ;  /* 0x00000000560572ca */ /* 0x000fe400000e0000 */
[----:B------:R-:W-:Y:S02]  /*2300*/  R2UR UR4, R85 ;  /* 0x00000000550472ca */ /* 0x000fe400000e0000 */
[C---:B------:R-:W-:Y:S02]  /*2310*/  ISETP.NE.AND P0, PT, R11.reuse, 0x2, PT ;  /* 0x000000020b00780c */ /* 0x040fe40003f05270 */
[----:B------:R-:W-:Y:S02]  /*2320*/  PLOP3.LUT P1, PT, PT, PT, PT, 0x80, 0x8 ;  /* 0x000000000008781c */ /* 0x000fe40003f2f070 */
[----:B------:R-:W-:Y:S02]  /*2330*/  SEL R3, RZ, 0x1, P0 ;  /* 0x00000001ff037807 */ /* 0x000fe40000000000 */
[----:B------:R-:W-:-:S02]  /*2340*/  SEL R11, R11, RZ, P0 ;  /* 0x000000ff0b0b7207 */ /* 0x000fc40000000000 */
[----:B------:R-:W-:Y:S01]  /*2350*/  LOP3.LUT R10, R10, R3, RZ, 0x3c, !PT ;  /* 0x000000030a0a7212 */ /* 0x000fe200078e3cff */
[----:B------:R-:W-:Y:S02]  /*2360*/  UIADD3 UR26, UPT, UPT, UR29, UR5, URZ ;  /* 0x000000051d1a7290 */ /* 0x000fe4000fffe0ff */
[----:B------:R-:W-:Y:S01]  /*2370*/  UIADD3 UR27, UPT, UPT, UR28, UR4, URZ ;  /* 0x000000041c1b7290 */ /* 0x000fe2000fffe0ff */
[----:B------:R-:W-:Y:S11]  /*2380*/  BRA.U UP1, `(.L_x_32) ;  /* 0xfffffff501147547 */ /* 0x000ff6000b83ffff */
[----:B------:R-:W-:Y:S01]  /*2390*/  UIADD3 UR8, UPT, UPT, UR6, 0x30, URZ ;  /* 0x0000003006087890 */ /* 0x000fe2000fffe0ff */
[----:B------:R-:W-:-:S03]  /*23a0*/  SHF.L.U32 R3, R12, 0x1f, RZ ;  /* 0x0000001f0c037819 */ /* 0x000fc600000006ff */
[----:B------:R-:W-:-:S09]  /*23b0*/  ULEA UR4, UR7, UR8, 0x3 ;  /* 0x0000000807047291 */ /* 0x000fd2000f8e18ff */
[----:B------:R-:W2:Y:S02]  /*23c0*/  SYNCS.PHASECHK.TRANS64.TRYWAIT P0, [UR4], R3 ;  /* 0x00000003ff0075a7 */ /* 0x000ea40008001104 */
[----:B--2---:R-:W-:Y:S05]  /*23d0*/  @!P0 BRA `(.L_x_33) ;  /* 0x000000c000c48947 */ /* 0x004fea0003800000 */
.L_x_176:
[----:B------:R-:W-:-:S04]  /*23e0*/  UIADD3 UR4, UPT, UPT, UR7, 0x1, URZ ;  /* 0x0000000107047890 */ /* 0x000fc8000fffe0ff */
[----:B------:R-:W-:-:S04]  /*23f0*/  UISETP.NE.AND UP0, UPT, UR4, 0x6, UPT ;  /* 0x000000060400788c */ /* 0x000fc8000bf05270 */
[----:B------:R-:W-:Y:S02]  /*2400*/  USEL UR6, URZ, 0x1, UP0 ;  /* 0x00000001ff067887 */ /* 0x000fe40008000000 */
[----:B------:R-:W-:-:S04]  /*2410*/  USEL UR4, UR4, URZ, UP0 ;  /* 0x000000ff04047287 */ /* 0x000fc80008000000 */
[----:B------:R-:W-:Y:S01]  /*2420*/  ULEA UR5, UR4, UR8, 0x3 ;  /* 0x0000000804057291 */ /* 0x000fe2000f8e18ff */
[----:B------:R-:W-:-:S04]  /*2430*/  LOP3.LUT R2, R12, UR6, RZ, 0x3c, !PT ;  /* 0x000000060c027c12 */ /* 0x000fc8000f8e3cff */
[----:B-1----:R-:W-:-:S04]  /*2440*/  SHF.L.U32 R3, R2, 0x1f, RZ ;  /* 0x0000001f02037819 */ /* 0x002fc800000006ff */
[----:B------:R-:W1:Y:S02]  /*2450*/  SYNCS.PHASECHK.TRANS64.TRYWAIT P0, [UR5], R3 ;  /* 0x00000003ff0075a7 */ /* 0x000e640008001105 */
[----:B-1----:R-:W-:Y:S05]  /*2460*/  @!P0 BRA `(.L_x_34) ;  /* 0x000000c000b88947 */ /* 0x002fea0003800000 */
.L_x_178:
        /* <DEDUP_REMOVED lines=9> */
.L_x_180:
        /* <DEDUP_REMOVED lines=9> */
.L_x_182:
        /* <DEDUP_REMOVED lines=9> */
.L_x_184:
[----:B------:R-:W-:-:S04]  /*2620*/  UIADD3 UR4, UPT, UPT, UR4, 0x1, URZ ;  /* 0x0000000104047890 */ /* 0x000fc8000fffe0ff */
[----:B------:R-:W-:-:S04]  /*2630*/  UISETP.NE.AND UP0, UPT, UR4, 0x6, UPT ;  /* 0x000000060400788c */ /* 0x000fc8000bf05270 */
[----:B------:R-:W-:Y:S02]  /*2640*/  USEL UR5, URZ, 0x1, UP0 ;  /* 0x00000001ff057887 */ /* 0x000fe40008000000 */
[----:B------:R-:W-:-:S04]  /*2650*/  USEL UR4, UR4, URZ, UP0 ;  /* 0x000000ff04047287 */ /* 0x000fc80008000000 */
[----:B------:R-:W-:Y:S01]  /*2660*/  ULEA UR4, UR4, UR8, 0x3 ;  /* 0x0000000804047291 */ /* 0x000fe2000f8e18ff */
[----:B-1----:R-:W-:-:S04]  /*2670*/  LOP3.LUT R3, R2, UR5, RZ, 0x3c, !PT ;  /* 0x0000000502037c12 */ /* 0x002fc8000f8e3cff */
[----:B------:R-:W-:Y:S01]  /*2680*/  SHF.L.U32 R3, R3, 0x1f, RZ ;  /* 0x0000001f03037819 */ /* 0x000fe200000006ff */
[----:B------:R-:W-:-:S07]  /*2690*/  IMAD.U32 R0, RZ, RZ, UR4 ;  /* 0x00000004ff007e24 */ /* 0x000fce000f8e00ff */
.L_x_38:
[----:B-1----:R1:W2:Y:S02]  /*26a0*/  SYNCS.PHASECHK.TRANS64.TRYWAIT P0, [R0+URZ], R3 ;  /* 0x00000003000075a7 */ /* 0x0022a400080011ff */
[----:B--2---:R-:W-:Y:S05]  /*26b0*/  @!P0 NANOSLEEP.SYNCS 0x989680 ;  /* 0x009896800000895d */ /* 0x004fea0003900000 */
[----:B------:R-:W2:Y:S02]  /*26c0*/  @!P0 SYNCS.PHASECHK.TRANS64 P0, [R0+URZ], R3 ;  /* 0x00000003000085a7 */ /* 0x000ea400080010ff */
[----:B--234-:R-:W-:Y:S05]  /*26d0*/  @P0 EXIT ;  /* 0x000000000000094d */ /* 0x01cfea0003800000 */
[----:B------:R-:W-:Y:S05]  /*26e0*/  BRA `(.L_x_38) ;  /* 0xfffffffc00ec7947 */ /* 0x000fea000383ffff */
.L_x_22:
[----:B------:R-:W-:-:S04]  /*26f0*/  UISETP.NE.AND UP0, UPT, UR54, URZ, UPT ;  /* 0x000000ff3600728c */ /* 0x000fc8000bf05270 */
[----:B------:R-:W-:-:S09]  /*2700*/  UISETP.NE.OR UP0, UPT, UR18, 0x1, UP0 ;  /* 0x000000011200788c */ /* 0x000fd20008705670 */
[----:B------:R-:W-:Y:S05]  /*2710*/  BRA.U UP0, `(.L_x_39) ;  /* 0x0000000500487547 */ /* 0x000fea000b800000 */
[----:B------:R-:W-:Y:S01]  /*2720*/  ISETP.GE.U32.AND P2, PT, R3, 0x2, PT ;  /* 0x000000020300780c */ /* 0x000fe20003f46070 */
[----:B------:R-:W-:Y:S01]  /*2730*/  IMAD.MOV.U32 R12, RZ, RZ, 0x1 ;  /* 0x00000001ff0c7424 */ /* 0x000fe200078e00ff */
[----:B------:R-:W-:Y:S02]  /*2740*/  CS2R R10, SRZ ;  /* 0x00000000000a7805 */ /* 0x000fe4000001ff00 */
[----:B------:R-:W-:Y:S01]  /*2750*/  CS2R R8, SRZ ;  /* 0x0000000000087805 */ /* 0x000fe2000001ff00 */
[----:B------:R-:W-:Y:S01]  /*2760*/  UMOV UR6, 0x400 ;  /* 0x0000040000067882 */ /* 0x000fe20000000000 */
[----:B------:R-:W-:Y:S01]  /*2770*/  UMOV UR5, URZ ;  /* 0x000000ff00057c82 */ /* 0x000fe20008000000 */
[----:B------:R-:W-:-:S12]  /*2780*/  ULEA UR6, UR54, UR6, 0x18 ;  /* 0x0000000636067291 */ /* 0x000fd8000f8ec0ff */
.L_x_43:
[----:B------:R-:W-:Y:S02]  /*2790*/  LEA R0, R8, UR6, 0x3 ;  /* 0x0000000608007c11 */ /* 0x000fe4000f8e18ff */
[----:B------:R-:W-:-:S03]  /*27a0*/  SHF.L.U32 R5, R9, 0x1f, RZ ;  /* 0x0000001f09057819 */ /* 0x000fc600000006ff */
[----:B------:R-:W-:Y:S01]  /*27b0*/  VIADD R4, R0, 0xf0 ;  /* 0x000000f000047836 */ /* 0x000fe20000000000 */
[----:B------:R-:W1:Y:S02]  /*27c0*/  SYNCS.PHASECHK.TRANS64.TRYWAIT P0, [R0+URZ+0xe0], R5 ;  /* 0x0000e005000075a7 */ /* 0x000e6400080011ff */
[----:B-1----:R-:W-:Y:S05]  /*27d0*/  @!P0 BRA `(.L_x_40) ;  /* 0x000000c0003c8947 */ /* 0x002fea0003800000 */
.L_x_185:
[----:B------:R-:W-:Y:S01]  /*27e0*/  ULEA UR4, UR5, UR6, 0x3 ;  /* 0x0000000605047291 */ /* 0x000fe2000f8e18ff */
[----:B------:R-:W-:Y:S01]  /*27f0*/  PRMT R4, RZ, 0x654, R4 ;  /* 0x00000654ff047816 */ /* 0x000fe20000000004 */
[----:B-1----:R-:W-:Y:S01]  /*2800*/  @!P2 IMAD.MOV.U32 R5, RZ, RZ, 0x10 ;  /* 0x00000010ff05a424 */ /* 0x002fe200078e00ff */
[----:B------:R-:W-:Y:S01]  /*2810*/  SHF.L.U32 R7, R12, 0x1f, RZ ;  /* 0x0000001f0c077819 */ /* 0x000fe200000006ff */
[----:B------:R-:W-:Y:S01]  /*2820*/  UIADD3 UR7, UPT, UPT, UR4, 0xb0, URZ ;  /* 0x000000b004077890 */ /* 0x000fe2000fffe0ff */
[----:B------:R1:W-:Y:S05]  /*2830*/  SYNCS.ARRIVE.TRANS64.RED.A1T0 RZ, [R4+URZ], RZ ;  /* 0x000000ff04ff79a7 */ /* 0x0003ea00081004ff */
[----:B------:R-:W-:Y:S01]  /*2840*/  IMAD.U32 R0, RZ, RZ, UR7 ;  /* 0x00000007ff007e24 */ /* 0x000fe2000f8e00ff */
[----:B------:R-:W2:Y:S04]  /*2850*/  SYNCS.PHASECHK.TRANS64.TRYWAIT P0, [UR4+0xc0], R7 ;  /* 0x0000c007ff0075a7 */ /* 0x000ea80008001104 */
[----:B------:R-:W-:Y:S01]  /*2860*/  PRMT R13, R3, 0x654, R0 ;  /* 0x00000654030d7816 */ /* 0x000fe20000000000 */
[----:B-12---:R-:W-:Y:S06]  /*2870*/  @!P0 BRA `(.L_x_41) ;  /* 0x000000c000288947 */ /* 0x006fec0003800000 */
.L_x_187:
[----:B------:R-:W-:Y:S01]  /*2880*/  ULEA UR8, UR5, UR6, 0x4 ;  /* 0x0000000605087291 */ /* 0x000fe2000f8e20ff */
[----:B------:R-:W-:Y:S01]  /*2890*/  SEL R2, R13, R2, !P2 ;  /* 0x000000020d027207 */ /* 0x000fe20005000000 */
[----:B------:R-:W-:Y:S01]  /*28a0*/  UIADD3 UR9, UPT, UPT, UR4, 0xb0, URZ ;  /* 0x000000b004097890 */ /* 0x000fe2000fffe0ff */
[----:B-1----:R-:W-:Y:S01]  /*28b0*/  LEA R0, R11, UR6, 0x3 ;  /* 0x000000060b007c11 */ /* 0x002fe2000f8e18ff */
[----:B------:R-:W-:Y:S01]  /*28c0*/  UIADD3 UR8, UPT, UPT, UR8, 0x110, URZ ;  /* 0x0000011008087890 */ /* 0x000fe2000fffe0ff */
[----:B------:R1:W-:Y:S01]  /*28d0*/  @!P2 SYNCS.ARRIVE.TRANS64.RED RZ, [R2+URZ], R5 ;  /* 0x0000000502ffa9a7 */ /* 0x0003e200080004ff */
[----:B------:R-:W-:Y:S01]  /*28e0*/  UIADD3 UR4, UPT, UPT, UR5, 0x1, URZ ;  /* 0x0000000105047890 */ /* 0x000fe2000fffe0ff */
[----:B------:R-:W-:-:S03]  /*28f0*/  VIADD R8, R8, 0x1 ;  /* 0x0000000108087836 */ /* 0x000fc60000000000 */
[----:B------:R-:W-:Y:S02]  /*2900*/  UISETP.NE.AND UP0, UPT, UR4, 0x2, UPT ;  /* 0x000000020400788c */ /* 0x000fe4000bf05270 */
[----:B------:R-:W-:Y:S01]  /*2910*/  ISETP.NE.AND P0, PT, R8, 0x2, PT ;  /* 0x000000020800780c */ /* 0x000fe20003f05270 */
[----:B------:R-:W-:Y:S06]  /*2920*/  UGETNEXTWORKID.BROADCAST [UR8], [UR9] ;  /* 0x00000000080073ca */ /* 0x000fec0008000100 */
[----:B------:R-:W-:Y:S02]  /*2930*/  USEL UR7, URZ, 0x1, UP0 ;  /* 0x00000001ff077887 */ /* 0x000fe40008000000 */
[----:B------:R-:W-:-:S04]  /*2940*/  USEL UR5, UR4, URZ, UP0 ;  /* 0x000000ff04057287 */ /* 0x000fc80008000000 */
[----:B------:R-:W-:Y:S02]  /*2950*/  LOP3.LUT R12, R12, UR7, RZ, 0x3c, !PT ;  /* 0x000000070c0c7c12 */ /* 0x000fe4000f8e3cff */
[----:B-1----:R-:W-:-:S04]  /*2960*/  SHF.L.U32 R5, R10, 0x1f, RZ ;  /* 0x0000001f0a057819 */ /* 0x002fc800000006ff */
[----:B------:R-:W1:Y:S02]  /*2970*/  SYNCS.PHASECHK.TRANS64.TRYWAIT P1, [R0+URZ+0xb0], R5 ;  /* 0x0000b005000075a7 */ /* 0x000e6400080211ff */
[----:B-1----:R-:W-:Y:S05]  /*2980*/  @!P1 BRA `(.L_x_42) ;  /* 0x000000bc00fc9947 */ /* 0x002fea0003800000 */
.L_x_188:
[C---:B------:R-:W-:Y:S01]  /*2990*/  LEA R4, R11.reuse, UR6, 0x4 ;  /* 0x000000060b047c11 */ /* 0x040fe2000f8e20ff */
[----:B-1----:R-:W-:Y:S01]  /*29a0*/  VIADD R0, R0, 0xc0 ;  /* 0x000000c000007836 */ /* 0x002fe20000000000 */
[----:B------:R-:W-:Y:S01]  /*29b0*/  SEL R8, R8, RZ, P0 ;  /* 0x000000ff08087207 */ /* 0x000fe20000000000 */
[----:B------:R-:W-:-:S03]  /*29c0*/  VIADD R11, R11, 0x1 ;  /* 0x000000010b0b7836 */ /* 0x000fc60000000000 */
[----:B------:R-:W1:Y:S01]  /*29d0*/  LDS.128 R4, [R4+0x110] ;  /* 0x0001100004047984 */ /* 0x000e620000000c00 */
[----:B------:R-:W-:Y:S02]  /*29e0*/  PRMT R0, RZ, 0x654, R0 ;  /* 0x00000654ff007816 */ /* 0x000fe40000000000 */
[C---:B------:R-:W-:Y:S01]  /*29f0*/  ISETP.NE.AND P1, PT, R11.reuse, 0x2, PT ;  /* 0x000000020b00780c */ /* 0x040fe20003f25270 */
[----:B------:R-:W-:Y:S01]  /*2a00*/  @!PT LDS RZ, [RZ] ;  /* 0x00000000fffff984 */ /* 0x000fe20000000800 */
[----:B------:R-:W-:Y:S01]  /*2a10*/  @!PT LDS RZ, [RZ] ;  /* 0x00000000fffff984 */ /* 0x000fe20000000800 */
[----:B------:R-:W-:Y:S01]  /*2a20*/  @!PT LDS RZ, [RZ] ;  /* 0x00000000fffff984 */ /* 0x000fe20000000800 */
[----:B------:R-:W-:Y:S01]  /*2a30*/  @!PT LDS RZ, [RZ] ;  /* 0x00000000fffff984 */ /* 0x000fe20000000800 */
[----:B------:R2:W-:Y:S06]  /*2a40*/  MEMBAR.ALL.CTA ;  /* 0x0000000000007992 */ /* 0x0005ec0000008000 */
[----:B--2---:R-:W2:Y:S01]  /*2a50*/  FENCE.VIEW.ASYNC.S ;  /* 0x00000000000073c6 */ /* 0x004ea20000000000 */
[----:B------:R-:W-:Y:S01]  /*2a60*/  SEL R11, R11, RZ, P1 ;  /* 0x000000ff0b0b7207 */ /* 0x000fe20000800000 */
[----:B--2---:R2:W-:Y:S01]  /*2a70*/  SYNCS.ARRIVE.TRANS64.RED.A1T0 RZ, [R0+URZ], RZ ;  /* 0x000000ff00ff79a7 */ /* 0x0045e200081004ff */
[----:B-1----:R-:W-:-:S02]  /*2a80*/  LOP3.LUT P3, RZ, R6, 0x1, RZ, 0xc0, !PT ;  /* 0x0000000106ff7812 */ /* 0x002fc4000786c0ff */
[----:B------:R-:W-:-:S04]  /*2a90*/  SEL R5, RZ, 0x1, P1 ;  /* 0x00000001ff057807 */ /* 0x000fc80000800000 */
[----:B------:R-:W-:Y:S02]  /*2aa0*/  LOP3.LUT R10, R10, R5, RZ, 0x3c, !PT ;  /* 0x000000050a0a7212 */ /* 0x000fe400078e3cff */
[----:B--2---:R-:W-:-:S04]  /*2ab0*/  SEL R0, RZ, 0x1, P0 ;  /* 0x00000001ff007807 */ /* 0x004fc80000000000 */
[----:B------:R-:W-:Y:S01]  /*2ac0*/  LOP3.LUT R9, R9, R0, RZ, 0x3c, !PT ;  /* 0x0000000009097212 */ /* 0x000fe200078e3cff */
[----:B------:R-:W-:Y:S06]  /*2ad0*/  @P3 BRA `(.L_x_43) ;  /* 0xfffffffc002c3947 */ /* 0x000fec000383ffff */
[----:B------:R-:W-:Y:S01]  /*2ae0*/  ULEA UR4, UR5, UR6, 0x3 ;  /* 0x0000000605047291 */ /* 0x000fe2000f8e18ff */
[----:B------:R-:W-:-:S08]  /*2af0*/  SHF.L.U32 R3, R12, 0x1f, RZ ;  /* 0x0000001f0c037819 */ /* 0x000fd000000006ff */
[----:B------:R-:W1:Y:S02]  /*2b00*/  SYNCS.PHASECHK.TRANS64 P0, [UR4+0xc0], R3 ;  /* 0x0000c003ff0075a7 */ /* 0x000e640008001004 */
[----:B-1----:R-:W-:Y:S05]  /*2b10*/  @P0 BRA `(.L_x_44) ;  /* 0x0000000000080947 */ /* 0x002fea0003800000 */
[----:B------:R-:W1:Y:S02]  /*2b20*/  SYNCS.PHASECHK.TRANS64.TRYWAIT P0, [UR4+0xc0], R3 ;  /* 0x0000c003ff0075a7 */ /* 0x000e640008001104 */
[----:B-1----:R-:W-:Y:S05]  /*2b30*/  @!P0 BRA `(.L_x_45) ;  /* 0x000000bc00a48947 */ /* 0x002fea0003800000 */
.L_x_44:
[----:B------:R-:W-:-:S04]  /*2b40*/  UIADD3 UR7, UPT, UPT, UR5, 0x1, URZ ;  /* 0x0000000105077890 */ /* 0x000fc8000fffe0ff */
[----:B------:R-:W-:-:S04]  /*2b50*/  UISETP.NE.AND UP0, UPT, UR7, 0x2, UPT ;  /* 0x000000020700788c */ /* 0x000fc8000bf05270 */
[----:B------:R-:W-:Y:S02]  /*2b60*/  USEL UR8, URZ, 0x1, UP0 ;  /* 0x00000001ff087887 */ /* 0x000fe40008000000 */
[----:B------:R-:W-:-:S04]  /*2b70*/  USEL UR7, UR7, URZ, UP0 ;  /* 0x000000ff07077287 */ /* 0x000fc80008000000 */
[----:B------:R-:W-:Y:S01]  /*2b80*/  ULEA UR7, UR7, UR6, 0x3 ;  /* 0x0000000607077291 */ /* 0x000fe2000f8e18ff */
[----:B-1----:R-:W-:-:S04]  /*2b90*/  LOP3.LUT R3, R12, UR8, RZ, 0x3c, !PT ;  /* 0x000000080c037c12 */ /* 0x002fc8000f8e3cff */
[----:B------:R-:W-:-:S04]  /*2ba0*/  SHF.L.U32 R0, R3, 0x1f, RZ ;  /* 0x0000001f03007819 */ /* 0x000fc800000006ff */
[----:B------:R-:W1:Y:S02]  /*2bb0*/  SYNCS.PHASECHK.TRANS64 P0, [UR7+0xc0], R0 ;  /* 0x0000c000ff0075a7 */ /* 0x000e640008001007 */
[----:B-1----:R-:W-:Y:S05]  /*2bc0*/  @P0 EXIT ;  /* 0x000000000000094d */ /* 0x002fea0003800000 */
[----:B------:R-:W-:Y:S02]  /*2bd0*/  SHF.L.U32 R3, R3, 0x1f, RZ ;  /* 0x0000001f03037819 */ /* 0x000fe400000006ff */
[----:B------:R-:W-:-:S07]  /*2be0*/  MOV R0, UR7 ;  /* 0x0000000700007c02 */ /* 0x000fce0008000f00 */
.L_x_46:
[----:B-1----:R1:W2:Y:S02]  /*2bf0*/  SYNCS.PHASECHK.TRANS64.TRYWAIT P0, [R0+URZ+0xc0], R3 ;  /* 0x0000c003000075a7 */ /* 0x0022a400080011ff */
[----:B--2---:R-:W-:Y:S05]  /*2c00*/  @!P0 NANOSLEEP.SYNCS 0x989680 ;  /* 0x009896800000895d */ /* 0x004fea0003900000 */
[----:B------:R-:W2:Y:S02]  /*2c10*/  @!P0 SYNCS.PHASECHK.TRANS64 P0, [R0+URZ+0xc0], R3 ;  /* 0x0000c003000085a7 */ /* 0x000ea400080010ff */
[----:B--2---:R-:W-:Y:S05]  /*2c20*/  @P0 EXIT ;  /* 0x000000000000094d */ /* 0x004fea0003800000 */
[----:B------:R-:W-:Y:S05]  /*2c30*/  BRA `(.L_x_46) ;  /* 0xfffffffc00ec7947 */ /* 0x000fea000383ffff */
.L_x_39:
[----:B------:R-:W-:Y:S05]  /*2c40*/  BRA.U UP5, `(.L_x_47) ;  /* 0x0000000d05dc7547 */ /* 0x000fea000b800000 */
[----:B------:R-:W-:Y:S01]  /*2c50*/  UMOV UR4, 0x40 ;  /* 0x0000004000047882 */ /* 0x000fe20000000000 */
[----:B------:R-:W-:Y:S01]  /*2c60*/  NOP ;  /* 0x0000000000007918 */ /* 0x000fe20000000000 */
[----:B------:R-:W-:Y:S01]  /*2c70*/  ULEA UR5, UR54, UR4, 0x18 ;  /* 0x0000000436057291 */ /* 0x000fe2000f8ec0ff */
[----:B------:R-:W-:Y:S02]  /*2c80*/  UMOV UR6, 0x400 ;  /* 0x0000040000067882 */ /* 0x000fe40000000000 */
[----:B------:R-:W-:-:S06]  /*2c90*/  ULEA UR6, UR54, UR6, 0x18 ;  /* 0x0000000636067291 */ /* 0x000fcc000f8ec0ff */
[----:B------:R-:W1:Y:S02]  /*2ca0*/  LDS.U8 R3, [UR5+0x1c] ;  /* 0x00001c05ff037984 */ /* 0x000e640008000000 */
[----:B-1----:R-:W-:-:S13]  /*2cb0*/  ISETP.NE.AND P0, PT, R3, RZ, PT ;  /* 0x000000ff0300720c */ /* 0x002fda0003f05270 */
[----:B------:R-:W-:Y:S05]  /*2cc0*/  @P0 BRA `(.L_x_48) ;  /* 0x00000004000c0947 */ /* 0x000fea0003800000 */
[----:B------:R-:W-:Y:S02]  /*2cd0*/  UISETP.NE.U32.AND UP1, UPT, UR20, 0x1, UPT ;  /* 0x000000011400788c */ /* 0x000fe4000bf25070 */
[----:B------:R-:W-:Y:S02]  /*2ce0*/  ULOP3.LUT UR7, UR54, 0x1, URZ, 0x3c, !UPT ;  /* 0x0000000136077892 */ /* 0x000fe4000f8e3cff */
[----:B------:R-:W-:-:S05]  /*2cf0*/  UIADD3 UR8, UPT, UPT, UR5, 0x8, URZ ;  /* 0x0000000805087890 */ /* 0x000fca000fffe0ff */
[----:B------:R-:W-:Y:S07]  /*2d00*/  BRA.U !UP1, `(.L_x_49) ;  /* 0x00000001099c7547 */ /* 0x000fee000b800000 */
[----:B------:R-:W-:Y:S01]  /*2d10*/  ELECT P0, URZ, PT ;  /* 0x0000000000ff782f */ /* 0x000fe20003800000 */
[----:B------:R-:W-:-:S12]  /*2d20*/  BSSY B0, `(.L_x_49) ;  /* 0x0000025000007945 */ /* 0x000fd80003800000 */
[----:B------:R-:W-:Y:S05]  /*2d30*/  @!P0 BRA `(.L_x_50) ;  /* 0x00000000008c8947 */ /* 0x000fea0003800000 */
[----:B------:R-:W-:-:S05]  /*2d40*/  UMOV UR4, 0x10 ;  /* 0x0000001000047882 */ /* 0x000fca0000000000 */
[----:B------:R-:W-:Y:S04]  /*2d50*/  DEPBAR.LE SB1, 0x36 ;  /* 0x00009d800000791a */ /* 0x000fe80000000000 */
[----:B------:R-:W1:Y:S02]  /*2d60*/  UTCATOMSWS.2CTA.FIND_AND_SET.ALIGN UP0, UR4, UR4 ;  /* 0x00000004000475e3 */ /* 0x000e640008200800 */
[----:B-1----:R-:W-:Y:S01]  /*2d70*/  MOV R10, UR4 ;  /* 0x00000004000a7c02 */ /* 0x002fe20008000f00 */
[----:B------:R-:W-:Y:S06]  /*2d80*/  BRA.U UP0, `(.L_x_51) ;  /* 0x0000000100187547 */ /* 0x000fec000b800000 */
.L_x_52:
[----:B------:R-:W-:Y:S05]  /*2d90*/  NANOSLEEP 0x64 ;  /* 0x000000640000795d */ /* 0x000fea0003800000 */
[----:B------:R-:W-:-:S05]  /*2da0*/  UMOV UR4, 0x10 ;  /* 0x0000001000047882 */ /* 0x000fca0000000000 */
[----:B------:R-:W-:Y:S04]  /*2db0*/  DEPBAR.LE SB1, 0x36 ;  /* 0x00009d800000791a */ /* 0x000fe80000000000 */
[----:B------:R-:W1:Y:S02]  /*2dc0*/  UTCATOMSWS.2CTA.FIND_AND_SET.ALIGN UP0, UR4, UR4 ;  /* 0x00000004000475e3 */ /* 0x000e640008200800 */
[----:B-1----:R-:W-:Y:S01]  /*2dd0*/  MOV R10, UR4 ;  /* 0x00000004000a7c02 */ /* 0x002fe20008000f00 */
[----:B------:R-:W-:Y:S05]  /*2de0*/  BRA.U !UP0, `(.L_x_52) ;  /* 0xfffffffd08e87547 */ /* 0x000fea000b83ffff */
.L_x_51:
[----:B------:R-:W1:Y:S01]  /*2df0*/  LDS R6, [UR5+0x10] ;  /* 0x00001005ff067984 */ /* 0x000e620008000800 */
[----:B------:R-:W-:Y:S01]  /*2e00*/  IMAD.U32 R3, RZ, RZ, UR6 ;  /* 0x00000006ff037e24 */ /* 0x000fe2000f8e00ff */
[----:B------:R-:W-:-:S03]  /*2e10*/  MOV R4, UR7 ;  /* 0x0000000700047c02 */ /* 0x000fc60008000f00 */
[----:B------:R-:W-:Y:S01]  /*2e20*/  VIADD R3, R3, 0x130 ;  /* 0x0000013003037836 */ /* 0x000fe20000000000 */
[----:B-1----:R-:W-:-:S04]  /*2e30*/  SHF.L.U32 R6, R6, 0x1f, RZ ;  /* 0x0000001f06067819 */ /* 0x002fc800000006ff */
[----:B------:R-:W1:Y:S02]  /*2e40*/  SYNCS.PHASECHK.TRANS64.TRYWAIT P0, [UR5+0x8], R6 ;  /* 0x00000806ff0075a7 */ /* 0x000e640008001105 */
[----:B-1----:R-:W-:Y:S05]  /*2e50*/  @P0 BRA `(.L_x_53) ;  /* 0x0000000000080947 */ /* 0x002fea0003800000 */
[----:B------:R-:W1:Y:S02]  /*2e60*/  SYNCS.PHASECHK.TRANS64.TRYWAIT P0, [UR5+0x8], R6 ;  /* 0x00000806ff0075a7 */ /* 0x000e640008001105 */
[----:B-1----:R-:W-:Y:S05]  /*2e70*/  @!P0 BRA `(.L_x_54) ;  /* 0x000000b800ec8947 */ /* 0x002fea0003800000 */
.L_x_53:
[----:B------:R-:W-:Y:S01]  /*2e80*/  PRMT R4, R4, 0x654, R3 ;  /* 0x0000065404047816 */ /* 0x000fe20000000003 */
[----:B------:R-:W-:Y:S01]  /*2e90*/  HFMA2 R3, -RZ, RZ, 0, 5.9604644775390625e-08 ;  /* 0x00000001ff037431 */ /* 0x000fe200000001ff */
[----:B------:R-:W-:Y:S01]  /*2ea0*/  UPRMT UR4, UR7, 0x654, UR8 ;  /* 0x0000065407047896 */ /* 0x000fe20008000008 */
[----:B------:R-:W-:Y:S02]  /*2eb0*/  IMAD.MOV.U32 R7, RZ, RZ, 0xffff ;  /* 0x0000ffffff077424 */ /* 0x000fe400078e00ff */
[----:B-1----:R-:W-:Y:S02]  /*2ec0*/  IMAD.MOV.U32 R6, RZ, RZ, 0x4 ;  /* 0x00000004ff067424 */ /* 0x002fe400078e00ff */
[----:B------:R-:W-:Y:S01]  /*2ed0*/  IMAD.SHL.U32 R9, R10, 0x20, RZ ;  /* 0x000000200a097824 */ /* 0x000fe200078e00ff */
[----:B------:R-:W-:Y:S02]  /*2ee0*/  MOV R5, UR4 ;  /* 0x0000000400057c02 */ /* 0x000fe40008000f00 */
[-C--:B------:R-:W-:Y:S01]  /*2ef0*/  SHF.L.U32 R8, R7, R10.reuse, RZ ;  /* 0x0000000a07087219 */ /* 0x080fe200000006ff */
[----:B------:R1:W-:Y:S01]  /*2f00*/  SYNCS.ARRIVE.TRANS64.RED RZ, [UR4], R6 ;  /* 0x00000006ffff79a7 */ /* 0x0003e20008000404 */
[----:B------:R-:W-:Y:S01]  /*2f10*/  SHF.L.U32 R7, R3, R10, RZ ;  /* 0x0000000a03077219 */ /* 0x000fe200000006ff */
[----:B------:R1:W-:Y:S04]  /*2f20*/  STS [UR6+0x130], R9 ;  /* 0x00013009ff007988 */ /* 0x0003e80008000806 */
[----:B------:R1:W-:Y:S04]  /*2f30*/  STAS [R4.64], R10 ;  /* 0x0000000a04007dbd */ /* 0x0003e8000c0008ff */
[----:B------:R1:W-:Y:S04]  /*2f40*/  ATOMS.OR RZ, [UR5+0x14], R8 ;  /* 0x00001408ffff798c */ /* 0x0003e8000b000005 */
[----:B------:R1:W-:Y:S04]  /*2f50*/  ATOMS.OR RZ, [UR5+0x18], R7 ;  /* 0x00001807ffff798c */ /* 0x0003e8000b000005 */
[----:B------:R1:W-:Y:S02]  /*2f60*/  ATOMS.XOR RZ, [UR5+0x10], R3 ;  /* 0x00001003ffff798c */ /* 0x0003e4000b800005 */
.L_x_50:
[----:B------:R-:W-:Y:S05]  /*2f70*/  BSYNC B0 ;  /* 0x0000000000007941 */ /* 0x000fea0003800000 */
.L_x_49:
[----:B------:R-:W-:Y:S05]  /*2f80*/  BRA.U UP1, `(.L_x_55) ;  /* 0x00000001016c7547 */ /* 0x000fea000b800000 */
[----:B------:R-:W-:-:S03]  /*2f90*/  UMOV UR4, 0xffffffff ;  /* 0xffffffff00047882 */ /* 0x000fc60000000000 */
[----:B------:R-:W-:Y:S05]  /*2fa0*/  BRA.DIV UR4, `(.L_x_56) ;  /* 0x000000ba04b87947 */ /* 0x000fea000b800000 */
[----:B------:R-:W-:-:S13]  /*2fb0*/  ELECT P0, URZ, PT ;  /* 0x0000000000ff782f */ /* 0x000fda0003800000 */
.L_x_192:
[----:B------:R-:W-:Y:S05]  /*2fc0*/  @!P0 BRA `(.L_x_55) ;  /* 0x00000000005c8947 */ /* 0x000fea0003800000 */
[----:B-1----:R-:W1:Y:S02]  /*2fd0*/  LDS R4, [UR5+0x10] ;  /* 0x00001005ff047984 */ /* 0x002e640008000800 */
[----:B-1----:R-:W-:-:S04]  /*2fe0*/  SHF.L.U32 R4, R4, 0x1f, RZ ;  /* 0x0000001f04047819 */ /* 0x002fc800000006ff */
[----:B------:R-:W1:Y:S02]  /*2ff0*/  SYNCS.PHASECHK.TRANS64.TRYWAIT P0, [UR5+0x8], R4 ;  /* 0x00000804ff0075a7 */ /* 0x000e640008001105 */
[----:B-1----:R-:W-:Y:S05]  /*3000*/  @P0 BRA `(.L_x_57) ;  /* 0x0000000000080947 */ /* 0x002fea0003800000 */
[----:B------:R-:W1:Y:S02]  /*3010*/  SYNCS.PHASECHK.TRANS64.TRYWAIT P0, [UR5+0x8], R4 ;  /* 0x00000804ff0075a7 */ /* 0x000e640008001105 */
[----:B-1----:R-:W-:Y:S05]  /*3020*/  @!P0 BRA `(.L_x_58) ;  /* 0x000000b800bc8947 */ /* 0x002fea0003800000 */
.L_x_57:
[----:B------:R-:W2:Y:S01]  /*3030*/  LDS R6, [UR6+0x130] ;  /* 0x00013006ff067984 */ /* 0x000ea20008000800 */
[----:B-1----:R-:W-:Y:S02]  /*3040*/  HFMA2 R3, -RZ, RZ, 0, 5.9604644775390625e-08 ;  /* 0x00000001ff037431 */ /* 0x002fe400000001ff */
[----:B------:R-:W-:Y:S01]  /*3050*/  IMAD.MOV.U32 R4, RZ, RZ, 0xffff ;  /* 0x0000ffffff047424 */ /* 0x000fe200078e00ff */
[----:B------:R-:W-:Y:S01]  /*3060*/  UPRMT UR4, UR7, 0x654, UR8 ;  /* 0x0000065407047896 */ /* 0x000fe20008000008 */
[----:B--2---:R-:W-:-:S03]  /*3070*/  IMAD.SHL.U32 R5, R6, 0x20, RZ ;  /* 0x0000002006057824 */ /* 0x004fc600078e00ff */
[-C--:B------:R-:W-:Y:S02]  /*3080*/  SHF.L.U32 R4, R4, R6.reuse, RZ ;  /* 0x0000000604047219 */ /* 0x080fe400000006ff */
[----:B------:R-:W-:Y:S01]  /*3090*/  SHF.L.U32 R6, R3, R6, RZ ;  /* 0x0000000603067219 */ /* 0x000fe200000006ff */
[----:B------:R2:W-:Y:S04]  /*30a0*/  STS [UR6+0x130], R5 ;  /* 0x00013005ff007988 */ /* 0x0005e80008000806 */
[----:B------:R2:W-:Y:S04]  /*30b0*/  ATOMS.OR RZ, [UR5+0x14], R4 ;  /* 0x00001404ffff798c */ /* 0x0005e8000b000005 */
[----:B------:R2:W-:Y:S01]  /*30c0*/  ATOMS.OR RZ, [UR5+0x18], R6 ;  /* 0x00001806ffff798c */ /* 0x0005e2000b000005 */
[----:B------:R-:W-:Y:S03]  /*30d0*/  SYNCS.ARRIVE.TRANS64.RED.A1T0 RZ, [UR4], RZ ;  /* 0x000000ffffff79a7 */ /* 0x000fe60008100404 */
[----:B------:R2:W-:Y:S01]  /*30e0*/  ATOMS.XOR RZ, [UR5+0x10], R3 ;  /* 0x00001003ffff798c */ /* 0x0005e2000b800005 */
[----:B------:R-:W-:Y:S05]  /*30f0*/  BRA `(.L_x_55) ;  /* 0x0000000000107947 */ /* 0x000fea0003800000 */
.L_x_48:
[----:B------:R-:W-:Y:S02]  /*3100*/  MOV R3, 0xffffffff ;  /* 0xffffffff00037802 */ /* 0x000fe40000000f00 */
[----:B------:R-:W-:-:S03]  /*3110*/  MOV R4, 0x3140 ;  /* 0x0000314000047802 */ /* 0x000fc60000000f00 */
[----:B------:R1:W-:Y:S04]  /*3120*/  STS [UR6+0x130], R3 ;  /* 0x00013003ff007988 */ /* 0x0003e80008000806 */
[----:B-1---5:R-:W-:Y:S05]  /*3130*/  CALL.REL.NOINC `($__internal_1_$__cuda_sm10x_tcgen05_guardrail_trap_phase_invalid_during_alloc) ;  /* 0x000000c000fc7944 */ /* 0x022fea0003c00000 */
.L_x_55:
[----:B------:R-:W-:Y:S05]  /*3140*/  WARPSYNC.ALL ;  /* 0x0000000000007948 */ /* 0x000fea0003800000 */
[----:B------:R-:W3:Y:S01]  /*3150*/  S2UR UR13, SR_CgaCtaId ;  /* 0x00000000000d79c3 */ /* 0x000ee20000008800 */
[----:B------:R-:W-:Y:S01]  /*3160*/  UMOV UR4, 0x400 ;  /* 0x0000040000047882 */ /* 0x000fe20000000000 */
[----:B------:R-:W-:-:S06]  /*3170*/  NOP ;  /* 0x0000000000007918 */ /* 0x000fcc0000000000 */
[----:B------:R-:W-:Y:S06]  /*3180*/  BAR.ARV 0x6, 0xa0 ;  /* 0x0182800000007b1d */ /* 0x000fec0000002000 */
[----:B------:R-:W-:Y:S01]  /*3190*/  UISETP.LT.AND UP0, UPT, UR33, 0x1, UPT ;  /* 0x000000012100788c */ /* 0x000fe2000bf01270 */
[----:B------:R-:W-:Y:S01]  /*31a0*/  LOP3.LUT R0, R0, 0xffff, RZ, 0xc0, !PT ;  /* 0x0000ffff00007812 */ /* 0x000fe200078ec0ff */
[----:B-1----:R-:W-:Y:S01]  /*31b0*/  IMAD.MOV.U32 R9, RZ, RZ, RZ ;  /* 0x000000ffff097224 */ /* 0x002fe200078e00ff */
[----:B------:R-:W-:Y:S01]  /*31c0*/  LOP3.LUT R2, R2, 0xffff, RZ, 0xc0, !PT ;  /* 0x0000ffff02027812 */ /* 0x000fe200078ec0ff */
[----:B------:R-:W-:Y:S01]  /*31d0*/  IMAD.MOV.U32 R8, RZ, RZ, 0x1 ;  /* 0x00000001ff087424 */ /* 0x000fe200078e00ff */
[----:B------:R-:W-:Y:S01]  /*31e0*/  R2UR UR30, R0 ;  /* 0x00000000001e72ca */ /* 0x000fe200000e0000 */
[----:B------:R-:W-:Y:S01]  /*31f0*/  UISETP.NE.AND UP3, UPT, UR20, URZ, UPT ;  /* 0x000000ff1400728c */ /* 0x000fe2000bf65270 */
[----:B------:R-:W-:Y:S01]  /*3200*/  R2UR UR26, R2 ;  /* 0x00000000021a72ca */ /* 0x000fe200000e0000 */
[----:B------:R-:W-:Y:S01]  /*3210*/  UMOV UR16, URZ ;  /* 0x000000ff00107c82 */ /* 0x000fe20008000000 */
[----:B------:R-:W-:Y:S01]  /*3220*/  UMOV UR25, 0x104004a4 ;  /* 0x104004a400197882 */ /* 0x000fe20000000000 */
[----:B---3--:R-:W-:-:S02]  /*3230*/  ULEA UR13, UR13, UR4, 0x18 ;  /* 0x000000040d0d7291 */ /* 0x008fc4000f8ec0ff */
[----:B------:R-:W-:Y:S02]  /*3240*/  USEL UR4, UR33, 0x1, !UP0 ;  /* 0x0000000121047887 */ /* 0x000fe4000c000000 */
[----:B------:R-:W-:Y:S02]  /*3250*/  UIADD3 UR6, UPT, UPT, UR13, 0x10400, URZ ;  /* 0x000104000d067890 */ /* 0x000fe4000fffe0ff */
[----:B------:R-:W-:Y:S02]  /*3260*/  UIADD3 UR5, UPT, UPT, UR13, 0x1c400, URZ ;  /* 0x0001c4000d057890 */ /* 0x000fe4000fffe0ff */
[----:B------:R-:W-:Y:S01]  /*3270*/  UIADD3 UR7, UPT, UPT, UR13, 0x34400, URZ ;  /* 0x000344000d077890 */ /* 0x000fe2000fffe0ff */
[----:B--2---:R-:W1:Y:S01]  /*3280*/  LDS R3, [UR13+0x130] ;  /* 0x0001300dff037984 */ /* 0x004e620008000800 */
[----:B------:R-:W-:Y:S02]  /*3290*/  UIADD3 UR31, UPT, UPT, -UR4, URZ, URZ ;  /* 0x000000ff041f7290 */ /* 0x000fe4000fffe1ff */
[----:B------:R-:W-:-:S02]  /*32a0*/  USHF.R.U32.HI UR6, URZ, 0x4, UR6 ;  /* 0x00000004ff067899 */ /* 0x000fc40008011606 */
[----:B------:R-:W-:Y:S02]  /*32b0*/  USHF.R.U32.HI UR5, URZ, 0x4, UR5 ;  /* 0x00000004ff057899 */ /* 0x000fe40008011605 */
[----:B------:R-:W-:Y:S02]  /*32c0*/  USHF.R.U32.HI UR4, URZ, 0x4, UR7 ;  /* 0x00000004ff047899 */ /* 0x000fe40008011607 */
[----:B------:R-:W-:Y:S02]  /*32d0*/  ULOP3.LUT UR6, UR6, 0x3fff, URZ, 0xc0, !UPT ;  /* 0x00003fff06067892 */ /* 0x000fe4000f8ec0ff */
[----:B------:R-:W-:Y:S02]  /*32e0*/  ULOP3.LUT UR5, UR5, 0x3fff, URZ, 0xc0, !UPT ;  /* 0x00003fff05057892 */ /* 0x000fe4000f8ec0ff */
[----:B------:R-:W-:Y:S02]  /*32f0*/  ULOP3.LUT UR4, UR4, 0x3fff, URZ, 0xc0, !UPT ;  /* 0x00003fff04047892 */ /* 0x000fe4000f8ec0ff */
[----:B------:R-:W-:-:S02]  /*3300*/  UIADD3 UR32, UPT, UPT, UR13, 0xd0, URZ ;  /* 0x000000d00d207890 */ /* 0x000fc4000fffe0ff */
[----:B------:R-:W-:Y:S02]  /*3310*/  ULOP3.LUT UR27, UR6, 0x10000, URZ, 0xfc, !UPT ;  /* 0x00010000061b7892 */ /* 0x000fe4000f8efcff */
[----:B------:R-:W-:Y:S02]  /*3320*/  ULOP3.LUT UR28, UR5, 0x10000, URZ, 0xfc, !UPT ;  /* 0x00010000051c7892 */ /* 0x000fe4000f8efcff */
[----:B------:R-:W-:Y:S01]  /*3330*/  ULOP3.LUT UR29, UR4, 0x10000, URZ, 0xfc, !UPT ;  /* 0x00010000041d7892 */ /* 0x000fe2000f8efcff */
[----:B------:R-:W-:Y:S01]  /*3340*/  UMOV UR23, 0x104004a4 ;  /* 0x104004a400177882 */ /* 0x000fe20000000000 */
[----:B-1----:R-:W-:Y:S02]  /*3350*/  R2UR UR21, R3 ;  /* 0x00000000031572ca */ /* 0x002fe400000e0000 */
[----:B------:R-:W-:-:S11]  /*3360*/  CS2R R2, SRZ ;  /* 0x0000000000027805 */ /* 0x000fd6000001ff00 */
[----:B------:R-:W-:Y:S02]  /*3370*/  UIADD3 UR24, UPT, UPT, UR21, 0x1e0, URZ ;  /* 0x000001e015187890 */ /* 0x000fe4000fffe0ff */
[----:B------:R-:W-:-:S12]  /*3380*/  UIADD3 UR22, UPT, UPT, UR21, 0x1e2, URZ ;  /* 0x000001e215167890 */ /* 0x000fd8000fffe0ff */
.L_x_67:
[----:B------:R-:W-:Y:S02]  /*3390*/  LEA R0, R9, UR13, 0x3 ;  /* 0x0000000d09007c11 */ /* 0x000fe4000f8e18ff */
[----:B------:R-:W-:Y:S02]  /*33a0*/  SHF.L.U32 R5, R3, 0x1f, RZ ;  /* 0x0000001f03057819 */ /* 0x000fe400000006ff */
[----:B------:R-:W-:Y:S02]  /*33b0*/  LEA R4, R9, UR13, 0x4 ;  /* 0x0000000d09047c11 */ /* 0x000fe4000f8e20ff */
[----:B-1----:R-:W1:Y:S02]  /*33c0*/  SYNCS.PHASECHK.TRANS64.TRYWAIT P0, [R0+URZ+0xb0], R5 ;  /* 0x0000b005000075a7 */ /* 0x002e6400080011ff */
[----:B-123--:R-:W-:Y:S05]  /*33d0*/  @!P0 BRA `(.L_x_59) ;  /* 0x000000b400e88947 */ /* 0x00efea0003800000 */
.L_x_193:
[----:B-1----:R-:W1:Y:S01]  /*33e0*/  LDS.128 R4, [R4+0x110] ;  /* 0x0001100004047984 */ /* 0x002e620000000c00 */
[----:B------:R-:W-:Y:S02]  /*33f0*/  VIADD R0, R0, 0xc0 ;  /* 0x000000c000007836 */ /* 0x000fe40000000000 */
[----:B------:R-:W-:Y:S01]  /*3400*/  VIADD R9, R9, 0x1 ;  /* 0x0000000109097836 */ /* 0x000fe20000000000 */
[----:B------:R-:W-:Y:S01]  /*3410*/  @!PT LDS RZ, [RZ] ;  /* 0x00000000fffff984 */ /* 0x000fe20000000800 */
[----:B------:R-:W-:Y:S01]  /*3420*/  @!PT LDS RZ, [RZ] ;  /* 0x00000000fffff984 */ /* 0x000fe20000000800 */
[----:B------:R-:W-:Y:S01]  /*3430*/  @!PT LDS RZ, [RZ] ;  /* 0x00000000fffff984 */ /* 0x000fe20000000800 */
[----:B------:R-:W-:Y:S01]  /*3440*/  @!PT LDS RZ, [RZ] ;  /* 0x00000000fffff984 */ /* 0x000fe20000000800 */
[----:B------:R2:W-:Y:S06]  /*3450*/  MEMBAR.ALL.CTA ;  /* 0x0000000000007992 */ /* 0x0005ec0000008000 */
[----:B--2---:R-:W2:Y:S01]  /*3460*/  FENCE.VIEW.ASYNC.S ;  /* 0x00000000000073c6 */ /* 0x004ea20000000000 */
[----:B------:R-:W-:-:S04]  /*3470*/  PRMT R0, RZ, 0x654, R0 ;  /* 0x00000654ff007816 */ /* 0x000fc80000000000 */
[----:B--2---:R2:W-:Y:S01]  /*3480*/  SYNCS.ARRIVE.TRANS64.RED.A1T0 RZ, [R0+URZ], RZ ;  /* 0x000000ff00ff79a7 */ /* 0x0045e200081004ff */
[----:B-1----:R-:W-:Y:S01]  /*3490*/  LOP3.LUT P1, RZ, R6, 0x1, RZ, 0xc0, !PT ;  /* 0x0000000106ff7812 */ /* 0x002fe2000782c0ff */
[----:B--2---:R-:W-:-:S12]  /*34a0*/  BRA.U UP3, `(.L_x_60) ;  /* 0x0000000103f07547 */ /* 0x004fd8000b800000 */
[----:B------:R-:W1:Y:S02]  /*34b0*/  LDCU UR4, c[0x0][0x38c] ;  /* 0x00007180ff0477ac */ /* 0x000e640008000800 */
[----:B-1----:R-:W-:-:S09]  /*34c0*/  UISETP.GE.AND UP0, UPT, UR4, 0x1, UPT ;  /* 0x000000010400788c */ /* 0x002fd2000bf06270 */
[----:B------:R-:W-:Y:S05]  /*34d0*/  BRA.U !UP0, `(.L_x_61) ;  /* 0x0000000108dc7547 */ /* 0x000fea000b800000 */
[----:B------:R-:W-:Y:S01]  /*34e0*/  ULEA UR4, UR16, UR13, 0x3 ;  /* 0x0000000d10047291 */ /* 0x000fe2000f8e18ff */
[----:B------:R-:W-:Y:S01]  /*34f0*/  SHF.L.U32 R0, R2, 0x1f, RZ ;  /* 0x0000001f02007819 */ /* 0x000fe200000006ff */
[----:B------:R-:W-:Y:S01]  /*3500*/  UMOV UR19, URZ ;  /* 0x000000ff00137c82 */ /* 0x000fe20008000000 */
[----:B------:R-:W-:Y:S01]  /*3510*/  LOP3.LUT R4, R8, 0x1, RZ, 0x3c, !PT ;  /* 0x0000000108047812 */ /* 0x000fe200078e3cff */
[----:B------:R-:W-:Y:S01]  /*3520*/  UMOV UR15, 0x1 ;  /* 0x00000001000f7882 */ /* 0x000fe20000000000 */
[----:B------:R-:W-:Y:S01]  /*3530*/  UMOV UR18, UR31 ;  /* 0x0000001f00127c82 */ /* 0x000fe20008000000 */
[----:B------:R-:W-:Y:S01]  /*3540*/  UMOV UR14, UR33 ;  /* 0x00000021000e7c82 */ /* 0x000fe20008000000 */
[----:B------:R-:W-:Y:S01]  /*3550*/  R2UR UR20, R4 ;  /* 0x00000000041472ca */ /* 0x000fe200000e0000 */
[----:B------:R-:W-:Y:S01]  /*3560*/  UMOV UR12, UR16 ;  /* 0x00000010000c7c82 */ /* 0x000fe20008000000 */
[----:B------:R1:W2:Y:S11]  /*3570*/  SYNCS.PHASECHK.TRANS64.TRYWAIT P2, [UR4], R0 ;  /* 0x00000000ff0075a7 */ /* 0x0002b60008041104 */
[----:B------:R-:W-:-:S12]  /*3580*/  UIMAD UR20, UR20, 0xe0, UR21 ;  /* 0x000000e0141478a4 */ /* 0x000fd8000f8e0215 */
.L_x_66:
[----:B------:R-:W-:Y:S02]  /*3590*/  UIADD3 UR18, UPT, UPT, UR18, 0x1, URZ ;  /* 0x0000000112127890 */ /* 0x000fe4000fffe0ff */
[----:B---3--:R-:W-:Y:S02]  /*35a0*/  ULEA UR8, UR12, UR13, 0x3 ;  /* 0x0000000d0c087291 */ /* 0x008fe4000f8e18ff */
[----:B------:R-:W-:Y:S01]  /*35b0*/  UISETP.NE.AND UP2, UPT, UR18, URZ, UPT ;  /* 0x000000ff1200728c */ /* 0x000fe2000bf45270 */
[----:B--2---:R-:W-:Y:S10]  /*35c0*/  @P2 BRA `(.L_x_62) ;  /* 0x00000000000c2947 */ /* 0x004ff40003800000 */
[----:B------:R-:W-:Y:S04]  /*35d0*/  SHF.L.U32 R5, R2, 0x1f, RZ ;  /* 0x0000001f02057819 */ /* 0x000fe800000006ff */
[----:B------:R-:W2:Y:S02]  /*35e0*/  SYNCS.PHASECHK.TRANS64.TRYWAIT P0, [UR8], R5 ;  /* 0x00000005ff0075a7 */ /* 0x000ea40008001108 */
[----:B--2---:R-:W-:Y:S05]  /*35f0*/  @!P0 BRA `(.L_x_63) ;  /* 0x000000b400748947 */ /* 0x004fea0003800000 */
.L_x_62:
[----:B------:R-:W-:Y:S01]  /*3600*/  UISETP.NE.AND UP0, UPT, UR14, 0x1, UPT ;  /* 0x000000010e00788c */ /* 0x000fe2000bf05270 */
[----:B------:R-:W-:Y:S01]  /*3610*/  PLOP3.LUT P2, PT, PT, PT, PT, 0x80, 0x8 ;  /* 0x000000000008781c */ /* 0x000fe20003f4f070 */
[----:B------:R-:W-:Y:S02]  /*3620*/  UIADD3 UR4, UPT, UPT, UR12, 0x1, URZ ;  /* 0x000000010c047890 */ /* 0x000fe4000fffe0ff */
[----:B------:R-:W-:Y:S02]  /*3630*/  ULEA UR6, UR12, UR29, 0x7 ;  /* 0x0000001d0c067291 */ /* 0x000fe4000f8e38ff */
[----:B------:R-:W-:Y:S01]  /*3640*/  UISETP.NE.AND UP1, UPT, UR4, 0x6, UPT ;  /* 0x000000060400788c */ /* 0x000fe2000bf25270 */
[----:B------:R-:W-:Y:S01]  /*3650*/  PLOP3.LUT P0, PT, PT, PT, UP0, 0x80, 0x8 ;  /* 0x000000000008781c */ /* 0x000fe20003f0f008 */
[----:B------:R-:W-:Y:S02]  /*3660*/  UMOV UR7, 0x4008 ;  /* 0x0000400800077882 */ /* 0x000fe40000000000 */
[----:B------:R-:W-:Y:S02]  /*3670*/  USEL UR5, URZ, 0x1, UP1 ;  /* 0x00000001ff057887 */ /* 0x000fe40008800000 */
[----:B------:R-:W-:Y:S04]  /*3680*/  USEL UR16, UR4, URZ, UP1 ;  /* 0x000000ff04107287 */ /* 0x000fe80008800000 */
[----:B------:R-:W-:Y:S01]  /*3690*/  @UP0 ULEA UR4, UR16, UR13, 0x3 ;  /* 0x0000000d10040291 */ /* 0x000fe2000f8e18ff */
[----:B------:R-:W-:Y:S01]  /*36a0*/  LOP3.LUT R2, R2, UR5, RZ, 0x3c, !PT ;  /* 0x0000000502027c12 */ /* 0x000fe2000f8e3cff */
[----:B------:R-:W-:Y:S03]  /*36b0*/  UISETP.NE.AND UP0, UPT, UR15, 0x1, UPT ;  /* 0x000000010f00788c */ /* 0x000fe6000bf05270 */
[----:B-1----:R-:W-:Y:S04]  /*36c0*/  @P0 SHF.L.U32 R0, R2, 0x1f, RZ ;  /* 0x0000001f02000819 */ /* 0x002fe800000006ff */
[----:B------:R1:W2:Y:S01]  /*36d0*/  @P0 SYNCS.PHASECHK.TRANS64.TRYWAIT P2, [UR4], R0 ;  /* 0x00000000ff0005a7 */ /* 0x0002a20008041104 */
[----:B------:R1:W-:Y:S01]  /*36e0*/  UTCCP.T.S.2CTA.128dp128bit tmem[UR21+0x1e0], gdesc[UR6] ;  /* 0x0001e006150079e7 */ /* 0x0003e20008380000 */
[----:B------:R-:W-:Y:S05]  /*36f0*/  BRA.U UP0, `(.L_x_64) ;  /* 0x00000001000c7547 */ /* 0x000fea000b800000 */
[----:B------:R-:W-:Y:S04]  /*3700*/  SHF.L.U32 R5, R8, 0x1f, RZ ;  /* 0x0000001f08057819 */ /* 0x000fe800000006ff */
[----:B------:R-:W3:Y:S02]  /*3710*/  SYNCS.PHASECHK.TRANS64.TRYWAIT P0, [UR13+0xd8], R5 ;  /* 0x0000d805ff0075a7 */ /* 0x000ee4000800110d */
[----:B---3--:R-:W-:Y:S05]  /*3720*/  @!P0 BRA `(.L_x_65) ;  /* 0x000000b400408947 */ /* 0x008fea0003800000 */
.L_x_64:
[----:B-1----:R-:W-:Y:S02]  /*3730*/  ULEA UR6, UR12, UR28, 0xa ;  /* 0x0000001c0c067291 */ /* 0x002fe4000f8e50ff */
[----:B------:R-:W-:Y:S02]  /*3740*/  ULEA UR4, UR12, UR27, 0x9 ;  /* 0x0000001b0c047291 */ /* 0x000fe4000f8e48ff */
[----:B------:R-:W-:Y:S02]  /*3750*/  UISETP.NE.U32.AND UP0, UPT, UR19, URZ, UPT ;  /* 0x000000ff1300728c */ /* 0x000fe4000bf05070 */
[----:B------:R-:W-:Y:S02]  /*3760*/  UIADD3 UR17, UPT, UPT, UR8, 0x30, URZ ;  /* 0x0000003008117890 */ /* 0x000fe4000fffe0ff */
[----:B------:R-:W-:Y:S02]  /*3770*/  UIADD3 UR10, UPT, UPT, UR6, 0x4, URZ ;  /* 0x00000004060a7890 */ /* 0x000fe4000fffe0ff */
[----:B------:R-:W-:Y:S02]  /*3780*/  UIADD3 UR8, UPT, UPT, UR4, 0x2, URZ ;  /* 0x0000000204087890 */ /* 0x000fe4000fffe0ff */
[----:B------:R-:W-:Y:S02]  /*3790*/  UIADD3 UR15, UPT, UPT, UR15, 0x1, URZ ;  /* 0x000000010f0f7890 */ /* 0x000fe4000fffe0ff */
[----:B------:R-:W-:Y:S01]  /*37a0*/  UIADD3 UR14, UPT, UPT, UR14, -0x1, URZ ;  /* 0xffffffff0e0e7890 */ /* 0x000fe2000fffe0ff */
[----:B------:R-:W-:Y:S01]  /*37b0*/  UMOV UR7, 0x40004040 ;  /* 0x4000404000077882 */ /* 0x000fe20000000000 */
[----:B------:R-:W-:Y:S01]  /*37c0*/  UMOV UR5, 0x80004020 ;  /* 0x8000402000057882 */ /* 0x000fe20000000000 */
[----:B------:R-:W-:Y:S01]  /*37d0*/  UMOV UR11, 0x40004040 ;  /* 0x40004040000b7882 */ /* 0x000fe20000000000 */
[----:B------:R3:W-:Y:S01]  /*37e0*/  UTCIMMA.2CTA gdesc[UR4], gdesc[UR6], tmem[UR20], tmem[UR24], idesc[UR25], UP0 ;  /* 0x00ff1806040075ea */ /* 0x0007e20008200114 */
[----:B------:R-:W-:Y:S01]  /*37f0*/  UMOV UR9, 0x80004020 ;  /* 0x8000402000097882 */ /* 0x000fe20000000000 */
[----:B------:R-:W-:Y:S01]  /*3800*/  UMOV UR19, 0x1 ;  /* 0x0000000100137882 */ /* 0x000fe20000000000 */
[----:B------:R3:W-:Y:S01]  /*3810*/  UTCIMMA.2CTA gdesc[UR8], gdesc[UR10], tmem[UR20], tmem[UR22], idesc[UR23], UPT ;  /* 0x00ff160a080075ea */ /* 0x0007e2000ba00114 */
[----:B------:R3:W-:Y:S01]  /*3820*/  UTCBAR.2CTA.MULTICAST [UR17], URZ, UR26 ;  /* 0x000000ff110073e9 */ /* 0x0007e2000820081a */
[----:B------:R-:W-:Y:S01]  /*3830*/  UMOV UR12, UR16 ;  /* 0x00000010000c7c82 */ /* 0x000fe20008000000 */
[----:B------:R-:W-:Y:S05]  /*3840*/  BRA.U UP2, `(.L_x_66) ;  /* 0xfffffffd02507547 */ /* 0x000fea000b83ffff */
.L_x_61:
[----:B------:R1:W-:Y:S01]  /*3850*/  UTCBAR.2CTA.MULTICAST [UR32], URZ, UR30 ;  /* 0x000000ff200073e9 */ /* 0x0003e2000820081e */
[----:B------:R-:W-:Y:S01]  /*3860*/  NOP ;  /* 0x0000000000007918 */ /* 0x000fe20000000000 */
.L_x_60:
[C---:B------:R-:W-:Y:S02]  /*3870*/  ISETP.NE.AND P0, PT, R9.reuse, 0x2, PT ;  /* 0x000000020900780c */ /* 0x040fe40003f05270 */
[----:B------:R-:W-:Y:S02]  /*3880*/  LOP3.LUT R8, R8, 0x1, RZ, 0x3c, !PT ;  /* 0x0000000108087812 */ /* 0x000fe400078e3cff */
[----:B------:R-:W-:Y:S02]  /*3890*/  SEL R0, RZ, 0x1, P0 ;  /* 0x00000001ff007807 */ /* 0x000fe40000000000 */
[----:B------:R-:W-:Y:S02]  /*38a0*/  SEL R9, R9, RZ, P0 ;  /* 0x000000ff09097207 */ /* 0x000fe40000000000 */
[----:B------:R-:W-:Y:S01]  /*38b0*/  LOP3.LUT R3, R3, R0, RZ, 0x3c, !PT ;  /* 0x0000000003037212 */ /* 0x000fe200078e3cff */
[----:B------:R-:W-:Y:S06]  /*38c0*/  @P1 BRA `(.L_x_67) ;  /* 0xfffffff800b01947 */ /* 0x000fec000383ffff */
[----:B---3--:R-:W3:Y:S01]  /*38d0*/  S2UR UR6, SR_CgaCtaId ;  /* 0x00000000000679c3 */ /* 0x008ee20000008800 */
[----:B------:R-:W-:Y:S01]  /*38e0*/  ELECT P0, URZ, PT ;  /* 0x0000000000ff782f */ /* 0x000fe20003800000 */
[----:B------:R-:W-:Y:S01]  /*38f0*/  IMAD.MOV.U32 R0, RZ, RZ, 0x1 ;  /* 0x00000001ff007424 */ /* 0x000fe200078e00ff */
[----:B------:R-:W-:Y:S01]  /*3900*/  UMOV UR4, 0x40 ;  /* 0x0000004000047882 */ /* 0x000fe20000000000 */
[----:B------:R-:W-:-:S04]  /*3910*/  SHF.L.U32 R3, RZ, 0x1f, RZ ;  /* 0x0000001fff037819 */ /* 0x000fc800000006ff */
[----:B------:R-:W-:Y:S01]  /*3920*/  UVIRTCOUNT.DEALLOC.SMPOOL 0x80 ;  /* 0x000000800000784c */ /* 0x000fe20000000000 */
[----:B---3--:R-:W-:-:S09]  /*3930*/  ULEA UR6, UR6, UR4, 0x18 ;  /* 0x0000000406067291 */ /* 0x008fd2000f8ec0ff */
[----:B------:R3:W-:Y:S01]  /*3940*/  @P0 STS.U8 [UR6+0x1c], R0 ;  /* 0x00001c00ff000988 */ /* 0x0007e20008000006 */
[----:B------:R-:W4:Y:S02]  /*3950*/  SYNCS.PHASECHK.TRANS64.TRYWAIT P0, [UR13+0x100], R3 ;  /* 0x00010003ff0075a7 */ /* 0x000f24000800110d */
[----:B---34-:R-:W-:Y:S05]  /*3960*/  @!P0 BRA `(.L_x_68) ;  /* 0x000000b000c88947 */ /* 0x018fea0003800000 */
.L_x_197:
[----:B------:R-:W-:Y:S01]  /*3970*/  NOP ;  /* 0x0000000000007918 */ /* 0x000fe20000000000 */
[----:B---3--:R-:W3:Y:S01]  /*3980*/  LDS R0, [UR6+0x14] ;  /* 0x00001406ff007984 */ /* 0x008ee20008000800 */
[----:B------:R-:W-:Y:S01]  /*3990*/  ULOP3.LUT UR4, UR21, 0xffff, URZ, 0xc0, !UPT ;  /* 0x0000ffff15047892 */ /* 0x000fe2000f8ec0ff */
[----:B------:R-:W-:Y:S01]  /*39a0*/  UMOV UR5, 0xffff ;  /* 0x0000ffff00057882 */ /* 0x000fe20000000000 */
[----:B------:R-:W-:Y:S02]  /*39b0*/  UMOV UR7, 0x1 ;  /* 0x0000000100077882 */ /* 0x000fe40000000000 */
[----:B------:R-:W-:-:S04]  /*39c0*/  USHF.R.U32.HI UR4, URZ, 0x5, UR4 ;  /* 0x00000005ff047899 */ /* 0x000fc80008011604 */
[----:B------:R-:W-:Y:S02]  /*39d0*/  USHF.L.U32 UR5, UR5, UR4, URZ ;  /* 0x0000000405057299 */ /* 0x000fe400080006ff */
[----:B------:R-:W-:-:S04]  /*39e0*/  USHF.L.U32 UR4, UR7, UR4, URZ ;  /* 0x0000000407047299 */ /* 0x000fc800080006ff */
[----:B---3--:R-:W-:-:S04]  /*39f0*/  LOP3.LUT R0, R0, UR5, RZ, 0xc0, !PT ;  /* 0x0000000500007c12 */ /* 0x008fc8000f8ec0ff */
[----:B------:R-:W-:-:S13]  /*3a00*/  ISETP.NE.AND P0, PT, R0, UR5, PT ;  /* 0x0000000500007c0c */ /* 0x000fda000bf05270 */
[----:B------:R-:W-:Y:S05]  /*3a10*/  @P0 BRA `(.L_x_69) ;  /* 0x0000000000580947 */ /* 0x000fea0003800000 */
[----:B------:R-:W3:Y:S02]  /*3a20*/  LDS R0, [UR6+0x18] ;  /* 0x00001806ff007984 */ /* 0x000ee40008000800 */
[----:B---3--:R-:W-:-:S04]  /*3a30*/  LOP3.LUT R0, R0, UR4, RZ, 0xc0, !PT ;  /* 0x0000000400007c12 */ /* 0x008fc8000f8ec0ff */
[----:B------:R-:W-:-:S13]  /*3a40*/  ISETP.NE.AND P0, PT, R0, UR4, PT ;  /* 0x0000000400007c0c */ /* 0x000fda000bf05270 */
[----:B------:R-:W-:Y:S05]  /*3a50*/  @P0 BRA `(.L_x_70) ;  /* 0x00000000003c0947 */ /* 0x000fea0003800000 */
[----:B------:R-:W3:Y:S01]  /*3a60*/  S2R R2, SR_LANEID ;  /* 0x0000000000027919 */ /* 0x000ee20000000000 */
[----:B------:R-:W-:Y:S01]  /*3a70*/  ULOP3.LUT UR5, URZ, UR5, URZ, 0x33, !UPT ;  /* 0x00000005ff057292 */ /* 0x000fe2000f8e33ff */
[----:B------:R-:W-:Y:S01]  /*3a80*/  LOP3.LUT R4, RZ, UR4, RZ, 0x33, !PT ;  /* 0x00000004ff047c12 */ /* 0x000fe2000f8e33ff */
[----:B------:R-:W-:Y:S02]  /*3a90*/  VOTEU.ANY UR4, UPT, PT ;  /* 0x0000000000047886 */ /* 0x000fe400038e0100 */
[----:B------:R-:W-:Y:S01]  /*3aa0*/  UFLO.U32 UR4, UR4 ;  /* 0x00000004000472bd */ /* 0x000fe200080e0000 */
[----:B------:R-:W4:Y:S01]  /*3ab0*/  REDUX UR7, R4 ;  /* 0x00000000040773c4 */ /* 0x000f220000000000 */
[----:B------:R-:W-:-:S06]  /*3ac0*/  IMAD.U32 R0, RZ, RZ, UR5 ;  /* 0x00000005ff007e24 */ /* 0x000fcc000f8e00ff */
[----:B------:R1:W-:Y:S01]  /*3ad0*/  UTCATOMSWS.AND URZ, UR5 ;  /* 0x0000000500ff79e3 */ /* 0x0003e20008000000 */
[----:B------:R-:W2:Y:S01]  /*3ae0*/  REDUX UR8, R0 ;  /* 0x00000000000873c4 */ /* 0x000ea20000000000 */
[----:B---3--:R-:W-:Y:S01]  /*3af0*/  ISETP.EQ.U32.AND P0, PT, R2, UR4, PT ;  /* 0x0000000402007c0c */ /* 0x008fe2000bf02070 */
[----:B----4-:R-:W-:Y:S01]  /*3b00*/  IMAD.U32 R2, RZ, RZ, UR7 ;  /* 0x00000007ff027e24 */ /* 0x010fe2000f8e00ff */
[----:B--2---:R-:W-:-:S11]  /*3b10*/  MOV R3, UR8 ;  /* 0x0000000800037c02 */ /* 0x004fd60008000f00 */
[----:B------:R1:W-:Y:S04]  /*3b20*/  @P0 ATOMS.AND RZ, [UR6+0x14], R3 ;  /* 0x00001403ffff098c */ /* 0x0003e8000a800006 */
[----:B------:R1:W-:Y:S01]  /*3b30*/  @P0 ATOMS.AND RZ, [UR6+0x18], R2 ;  /* 0x00001802ffff098c */ /* 0x0003e2000a800006 */
[----:B------:R-:W-:Y:S05]  /*3b40*/  BRA `(.L_x_71) ;  /* 0x0000000000147947 */ /* 0x000fea0003800000 */
.L_x_70:
[----:B------:R-:W-:Y:S02]  /*3b50*/  MOV R2, 0x3b70 ;  /* 0x00003b7000027802 */ /* 0x000fe40000000f00 */
[----:B-12--5:R-:W-:Y:S05]  /*3b60*/  CALL.REL.NOINC `($__internal_0_$__cuda_sm10x_tcgen05_guardrail_trap_col_being_dealloced_not_returned_by_alloc) ;  /* 0x000000b800647944 */ /* 0x026fea0003c00000 */
[----:B------:R-:W-:Y:S05]  /*3b70*/  BRA `(.L_x_71) ;  /* 0x0000000000087947 */ /* 0x000fea0003800000 */
.L_x_69:
[----:B------:R-:W-:Y:S02]  /*3b80*/  MOV R2, 0x3ba0 ;  /* 0x00003ba000027802 */ /* 0x000fe40000000f00 */
[----:B-12--5:R-:W-:Y:S05]  /*3b90*/  CALL.REL.NOINC `($__internal_2_$__cuda_sm10x_tcgen05_guardrail_trap_unallocated_columns_being_dealloced) ;  /* 0x000000b800707944 */ /* 0x026fea0003c00000 */
.L_x_71:
[----:B------:R-:W-:Y:S01]  /*3ba0*/  NOP ;  /* 0x0000000000007918 */ /* 0x000fe20000000000 */
[----:B-1----:R-:W-:Y:S05]  /*3bb0*/  EXIT ;  /* 0x000000000000794d */ /* 0x002fea0003800000 */
.L_x_47:
[----:B------:R-:W-:-:S09]  /*3bc0*/  UISETP.NE.OR UP0, UPT, UR18, 0x3, !UP4 ;  /* 0x000000031200788c */ /* 0x000fd2000e705670 */
[----:B------:R-:W-:Y:S05]  /*3bd0*/  BRA.U UP0, `(.L_x_72) ;  /* 0x0000002100fc7547 */ /* 0x000fea000b800000 */
[----:B------:R-:W1:Y:S01]  /*3be0*/  LDCU.64 UR4, c[0x0][0xa88] ;  /* 0x00015100ff0477ac */ /* 0x000e620008000a00 */
[----:B------:R-:W2:Y:S01]  /*3bf0*/  LDC.64 R12, c[0x0][0x348] ;  /* 0x0000d200ff0c7b82 */ /* 0x000ea20000000a00 */
[----:B------:R-:W-:Y:S01]  /*3c00*/  HFMA2 R10, -RZ, RZ, 0, 0 ;  /* 0x00000000ff0a7431 */ /* 0x000fe200000001ff */
[----:B------:R-:W-:Y:S01]  /*3c10*/  MOV R9, RZ ;  /* 0x000000ff00097202 */ /* 0x000fe20000000f00 */
[----:B------:R-:W3:Y:S01]  /*3c20*/  LDCU UR55, c[0x0][0x370] ;  /* 0x00006e00ff3777ac */ /* 0x000ee20008000800 */
[----:B------:R-:W-:Y:S01]  /*3c30*/  HFMA2 R3, -RZ, RZ, 0, 2 ;  /* 0x00004000ff037431 */ /* 0x000fe200000001ff */
[----:B------:R-:W3:Y:S01]  /*3c40*/  LDCU.128 UR60, c[0x0][0xd10] ;  /* 0x0001a200ff3c77ac */ /* 0x000ee20008000c00 */
[----:B------:R-:W4:Y:S01]  /*3c50*/  LDCU UR53, c[0x0][0x374] ;  /* 0x00006e80ff3577ac */ /* 0x000f220008000800 */
[----:B------:R-:W4:Y:S01]  /*3c60*/  LDCU.64 UR56, c[0x0][0xa90] ;  /* 0x00015200ff3877ac */ /* 0x000f220008000a00 */
[----:B-1----:R-:W-:Y:S01]  /*3c70*/  UISETP.NE.U32.AND UP0, UPT, UR4, URZ, UPT ;  /* 0x000000ff0400728c */ /* 0x002fe2000bf05070 */
[----:B------:R-:W1:Y:S01]  /*3c80*/  LDCU UR15, c[0x0][0xd0c] ;  /* 0x0001a180ff0f77ac */ /* 0x000e620008000800 */
[----:B------:R-:W2:Y:S01]  /*3c90*/  LDCU UR65, c[0x0][0xd20] ;  /* 0x0001a400ff4177ac */ /* 0x000ea20008000800 */
[----:B------:R-:W2:Y:S01]  /*3ca0*/  LDCU UR4, c[0x0][0xd30] ;  /* 0x0001a600ff0477ac */ /* 0x000ea20008000800 */
[----:B------:R-:W-:-:S02]  /*3cb0*/  UISETP.NE.AND.EX UP6, UPT, UR5, URZ, UPT, UP0 ;  /* 0x000000ff0500728c */ /* 0x000fc4000bfc5300 */
[----:B------:R-:W-:Y:S02]  /*3cc0*/  UISETP.NE.AND UP0, UPT, UR18, 0x2, UPT ;  /* 0x000000021200788c */ /* 0x000fe4000bf05270 */
[----:B---3--:R-:W-:Y:S02]  /*3cd0*/  UIMAD.WIDE.U32 UR8, UR55, UR60, URZ ;  /* 0x0000003c370872a5 */ /* 0x008fe4000f8e00ff */
[----:B----4-:R-:W-:Y:S01]  /*3ce0*/  UIMAD.WIDE.U32 UR6, UR53, UR63, URZ ;  /* 0x0000003f350672a5 */ /* 0x010fe2000f8e00ff */
[----:B------:R-:W-:Y:S01]  /*3cf0*/  UMOV UR21, 0x400 ;  /* 0x0000040000157882 */ /* 0x000fe20000000000 */
[----:B------:R-:W-:Y:S02]  /*3d00*/  USEL UR64, URZ, 0x1, UP0 ;  /* 0x00000001ff407887 */ /* 0x000fe40008000000 */
[----:B------:R-:W-:Y:S02]  /*3d10*/  UISETP.NE.U32.AND UP0, UPT, UR56, URZ, UPT ;  /* 0x000000ff3800728c */ /* 0x000fe4000bf05070 */
[----:B------:R-:W-:Y:S01]  /*3d20*/  ULEA UR21, UR54, UR21, 0x18 ;  /* 0x0000001536157291 */ /* 0x000fe2000f8ec0ff */
[----:B------:R-:W-:Y:S01]  /*3d30*/  UMOV UR5, UR9 ;  /* 0x0000000900057c82 */ /* 0x000fe20008000000 */
[----:B------:R-:W-:Y:S01]  /*3d40*/  UMOV UR6, UR7 ;  /* 0x0000000700067c82 */ /* 0x000fe20008000000 */
[----:B------:R-:W-:-:S02]  /*3d50*/  UISETP.GE.AND UP4, UPT, UR45, 0x1, UPT ;  /* 0x000000012d00788c */ /* 0x000fc4000bf86270 */
[----:B------:R-:W-:Y:S02]  /*3d60*/  UISETP.NE.AND UP3, UPT, UR45, 0x1, UPT ;  /* 0x000000012d00788c */ /* 0x000fe4000bf65270 */
[----:B------:R-:W-:Y:S01]  /*3d70*/  UISETP.NE.AND.EX UP5, UPT, UR57, URZ, UPT, UP0 ;  /* 0x000000ff3900728c */ /* 0x000fe2000bfa5300 */
[----:B------:R-:W-:Y:S01]  /*3d80*/  UMOV UR46, URZ ;  /* 0x000000ff002e7c82 */ /* 0x000fe20008000000 */
[----:B------:R-:W-:Y:S01]  /*3d90*/  UPLOP3.LUT UP1, UPT, UPT, UPT, UPT, 0x40, 0x4 ;  /* 0x000000000004789c */ /* 0x000fe20003f2e870 */
[----:B------:R-:W3:Y:S01]  /*3da0*/  LDCU.64 UR22, c[0x0][0xd28] ;  /* 0x0001a500ff1677ac */ /* 0x000ee20008000a00 */
[----:B-1----:R-:W-:Y:S02]  /*3db0*/  UISETP.NE.AND UP3, UPT, UR15, 0x1, UPT ;  /* 0x000000010f00788c */ /* 0x002fe4000bf65270 */
[----:B------:R-:W-:Y:S02]  /*3dc0*/  UIADD3 UR25, UPT, UPT, UR21, 0x60, URZ ;  /* 0x0000006015197890 */ /* 0x000fe4000fffe0ff */
[----:B------:R-:W-:-:S02]  /*3dd0*/  UIADD3 UR49, UPT, UPT, UR21, 0x68, URZ ;  /* 0x0000006815317890 */ /* 0x000fc4000fffe0ff */
[----:B------:R-:W-:Y:S02]  /*3de0*/  UIADD3 UR41, UPT, UPT, UR21, 0x70, URZ ;  /* 0x0000007015297890 */ /* 0x000fe4000fffe0ff */
[----:B------:R-:W-:Y:S02]  /*3df0*/  UIADD3 UR33, UPT, UPT, UR21, 0x78, URZ ;  /* 0x0000007815217890 */ /* 0x000fe4000fffe0ff */
[----:B------:R-:W-:Y:S02]  /*3e00*/  USHF.R.U32.HI UR59, URZ, UR61, UR5 ;  /* 0x0000003dff3b7299 */ /* 0x000fe40008011605 */
[----:B--2---:R-:W-:Y:S02]  /*3e10*/  USHF.R.U32.HI UR58, URZ, UR65, UR6 ;  /* 0x00000041ff3a7299 */ /* 0x004fe40008011606 */
[----:B------:R-:W-:Y:S02]  /*3e20*/  UISETP.NE.AND UP0, UPT, UR62, 0x1, UPT ;  /* 0x000000013e00788c */ /* 0x000fe4000bf05270 */
[----:B------:R-:W-:-:S11]  /*3e30*/  UISETP.NE.AND UP4, UPT, UR4, 0x1, UPT ;  /* 0x000000010400788c */ /* 0x000fd6000bf85270 */
.L_x_87:
[C---:B------:R-:W-:Y:S02]  /*3e40*/  LEA R8, R10.reuse, UR21, 0x3 ;  /* 0x000000150a087c11 */ /* 0x040fe4000f8e18ff */
[----:B------:R-:W-:Y:S02]  /*3e50*/  SHF.L.U32 R5, R9, 0x1f, RZ ;  /* 0x0000001f09057819 */ /* 0x000fe400000006ff */
[----:B------:R-:W-:Y:S02]  /*3e60*/  LEA R6, R10, UR21, 0x4 ;  /* 0x000000150a067c11 */ /* 0x000fe4000f8e20ff */
[----:B-1----:R-:W1:Y:S02]  /*3e70*/  SYNCS.PHASECHK.TRANS64.TRYWAIT P0, [R8+URZ+0xb0], R5 ;  /* 0x0000b005080075a7 */ /* 0x002e6400080011ff */
[----:B-1----:R-:W-:Y:S05]  /*3e80*/  @!P0 BRA `(.L_x_73) ;  /* 0x000000ac00988947 */ /* 0x002fea0003800000 */
.L_x_198:
[----:B-1----:R-:W1:Y:S01]  /*3e90*/  LDS.128 R4, [R6+0x110] ;  /* 0x0001100006047984 */ /* 0x002e620000000c00 */
[----:B------:R-:W-:Y:S01]  /*3ea0*/  UISETP.GE.AND UP0, UPT, UR45, 0x1, UPT ;  /* 0x000000012d00788c */ /* 0x000fe2000bf06270 */
[----:B------:R-:W-:Y:S01]  /*3eb0*/  @!PT LDS RZ, [RZ] ;  /* 0x00000000fffff984 */ /* 0x000fe20000000800 */
[----:B------:R-:W-:Y:S01]  /*3ec0*/  @!PT LDS RZ, [RZ] ;  /* 0x00000000fffff984 */ /* 0x000fe20000000800 */
[----:B------:R-:W-:Y:S01]  /*3ed0*/  @!PT LDS RZ, [RZ] ;  /* 0x00000000fffff984 */ /* 0x000fe20000000800 */
[----:B------:R-:W-:Y:S01]  /*3ee0*/  @!PT LDS RZ, [RZ] ;  /* 0x00000000fffff984 */ /* 0x000fe20000000800 */
[----:B------:R2:W-:Y:S06]  /*3ef0*/  MEMBAR.ALL.CTA ;  /* 0x0000000000007992 */ /* 0x0005ec0000008000 */
[----:B--2---:R-:W2:Y:S01]  /*3f00*/  FENCE.VIEW.ASYNC.S ;  /* 0x00000000000073c6 */ /* 0x004ea20000000000 */
[----:B-1----:R-:W-:Y:S11]  /*3f10*/  LOP3.LUT P0, RZ, R6, 0x1, RZ, 0xc0, !PT ;  /* 0x0000000106ff7812 */ /* 0x002ff6000780c0ff */
[----:B------:R-:W-:Y:S02]  /*3f20*/  @!UPT UIADD3 URZ, UPT, UPT, URZ, URZ, URZ ;  /* 0x000000fffffff290 */ /* 0x000fe4000fffe0ff */
[----:B--2---:R-:W-:Y:S01]  /*3f30*/  VOTEU.ANY UP3, P0 ;  /* 0x0000000000ff7886 */ /* 0x004fe20000060100 */
[----:B------:R-:W-:Y:S11]  /*3f40*/  PLOP3.LUT P0, PT, PT, PT, UP3, 0x80, 0x8 ;  /* 0x000000000008781c */ /* 0x000ff60003f0f038 */
[----:B------:R-:W-:Y:S02]  /*3f50*/  @!UPT UIADD3 URZ, UPT, UPT, URZ, URZ, URZ ;  /* 0x000000fffffff290 */ /* 0x000fe4000fffe0ff */
[----:B------:R-:W-:Y:S02]  /*3f60*/  @P0 SHF.R.U32.HI R0, RZ, 0x10, R5 ;  /* 0x00000010ff000819 */ /* 0x000fe40000011605 */
[----:B------:R-:W-:Y:S02]  /*3f70*/  @P0 MOV R2, R4 ;  /* 0x0000000400020202 */ /* 0x000fe40000000f00 */
[----:B------:R-:W-:Y:S01]  /*3f80*/  @P0 R2UR UR4, R0 ;  /* 0x00000000000402ca */ /* 0x000fe200000e0000 */
[----:B------:R-:W-:Y:S01]  /*3f90*/  VIADD R0, R8, 0xc0 ;  /* 0x000000c008007836 */ /* 0x000fe20000000000 */
[----:B------:R-:W-:Y:S02]  /*3fa0*/  @P0 LOP3.LUT R4, R5, 0xffff, RZ, 0xc0, !PT ;  /* 0x0000ffff05040812 */ /* 0x000fe400078ec0ff */
[----:B------:R-:W-:Y:S02]  /*3fb0*/  @P0 R2UR UR6, R2 ;  /* 0x00000000020602ca */ /* 0x000fe400000e0000 */
[----:B------:R-:W-:Y:S02]  /*3fc0*/  PRMT R0, RZ, 0x654, R0 ;  /* 0x00000654ff007816 */ /* 0x000fe40000000000 */
[----:B------:R-:W-:Y:S02]  /*3fd0*/  @P0 R2UR UR5, R4 ;  /* 0x00000000040502ca */ /* 0x000fe400000e0000 */
[----:B------:R1:W-:Y:S03]  /*3fe0*/  SYNCS.ARRIVE.TRANS64.RED.A1T0 RZ, [R0+URZ], RZ ;  /* 0x000000ff00ff79a7 */ /* 0x0003e600081004ff */
[----:B------:R-:W-:Y:S04]  /*3ff0*/  @UP3 UMOV UR47, UR4 ;  /* 0x00000004002f3c82 */ /* 0x000fe80008000000 */
[----:B------:R-:W-:Y:S04]  /*4000*/  @UP3 UMOV UR14, UR6 ;  /* 0x00000006000e3c82 */ /* 0x000fe80008000000 */
[----:B------:R-:W-:Y:S01]  /*4010*/  @UP3 UMOV UR13, UR5 ;  /* 0x00000005000d3c82 */ /* 0x000fe20008000000 */
[----:B------:R-:W-:Y:S05]  /*4020*/  BRA.U !UP0, `(.L_x_74) ;  /* 0x0000000108c07547 */ /* 0x000fea000b800000 */
[----:B------:R-:W-:Y:S02]  /*4030*/  UIMAD.WIDE.U32 UR16, UR13, UR63, URZ ;  /* 0x0000003f0d1072a5 */ /* 0x000fe4000f8e00ff */
[----:B------:R-:W-:Y:S02]  /*4040*/  UP2UR UR20, UPR, URZ, 0x4 ;  /* 0x00000004ff147883 */ /* 0x000fe40008000000 */
[----:B------:R-:W-:Y:S02]  /*4050*/  UISETP.NE.AND UP2, UPT, UR62, 0x1, UPT ;  /* 0x000000013e00788c */ /* 0x000fe4000bf45270 */
[----:B------:R-:W-:Y:S02]  /*4060*/  UIMAD.WIDE.U32 UR18, UR14, UR60, URZ ;  /* 0x0000003c0e1272a5 */ /* 0x000fe4000f8e00ff */
[----:B------:R-:W-:Y:S02]  /*4070*/  USEL UR4, UR53, UR58, !UP2 ;  /* 0x0000003a35047287 */ /* 0x000fe4000d000000 */
[----:B------:R-:W-:Y:S02]  /*4080*/  UISETP.NE.AND UP0, UPT, UR15, 0x1, UPT ;  /* 0x000000010f00788c */ /* 0x000fe4000bf05270 */
[----:B------:R-:W-:Y:S02]  /*4090*/  UP2UR UR24, UPR, URZ, 0x2 ;  /* 0x00000002ff187883 */ /* 0x000fe40008000000 */
[----:B------:R-:W-:Y:S02]  /*40a0*/  UISETP.NE.AND UP1, UPT, UR45, 0x1, UPT ;  /* 0x000000012d00788c */ /* 0x000fe4000bf25270 */
[----:B---3--:R-:W-:Y:S02]  /*40b0*/  UIMAD.WIDE.U32 UR8, UR4, UR22, URZ ;  /* 0x00000016040872a5 */ /* 0x008fe4000f8e00ff */
[----:B------:R-:W-:Y:S01]  /*40c0*/  USEL UR7, UR55, UR59, !UP0 ;  /* 0x0000003b37077287 */ /* 0x000fe2000c000000 */
[----:B------:R-:W-:Y:S02]  /*40d0*/  UMOV UR5, UR17 ;  /* 0x0000001100057c82 */ /* 0x000fe40008000000 */
[----:B------:R-:W-:Y:S02]  /*40e0*/  USHF.R.U32.HI UR6, URZ, UR65, UR5 ;  /* 0x00000041ff067299 */ /* 0x000fe40008011605 */
[----:B------:R-:W-:Y:S02]  /*40f0*/  UIMAD.WIDE.U32 UR10, UR7, UR22, URZ ;  /* 0x00000016070a72a5 */ /* 0x000fe4000f8e00ff */
[----:B------:R-:W-:Y:S02]  /*4100*/  USEL UR6, UR13, UR6, !UP2 ;  /* 0x000000060d067287 */ /* 0x000fe4000d000000 */
[----:B------:R-:W-:Y:S01]  /*4110*/  UISETP.NE.AND UP2, UPT, UR20, URZ, UPT ;  /* 0x000000ff1400728c */ /* 0x000fe2000bf45270 */
[----:B------:R-:W-:Y:S02]  /*4120*/  UMOV UR5, UR19 ;  /* 0x0000001300057c82 */ /* 0x000fe40008000000 */
[----:B------:R-:W-:Y:S03]  /*4130*/  USHF.R.U32.HI UR12, URZ, UR61, UR5 ;  /* 0x0000003dff0c7299 */ /* 0x000fe60008011605 */
[----:B------:R-:W-:Y:S02]  /*4140*/  UMOV UR5, UR9 ;  /* 0x0000000900057c82 */ /* 0x000fe40008000000 */
[----:B------:R-:W-:Y:S03]  /*4150*/  @UP1 USHF.R.U32.HI UR4, URZ, UR23, UR5 ;  /* 0x00000017ff041299 */ /* 0x000fe60008011605 */
[----:B------:R-:W-:Y:S01]  /*4160*/  UMOV UR5, UR11 ;  /* 0x0000000b00057c82 */ /* 0x000fe20008000000 */
[----:B------:R-:W-:Y:S02]  /*4170*/  UIMAD UR4, UR45, UR4, URZ ;  /* 0x000000042d0472a4 */ /* 0x000fe4000f8e02ff */
[----:B------:R-:W-:Y:S02]  /*4180*/  @UP1 USHF.R.U32.HI UR7, URZ, UR23, UR5 ;  /* 0x00000017ff071299 */ /* 0x000fe40008011605 */
[----:B------:R-:W-:Y:S02]  /*4190*/  USEL UR5, UR14, UR12, !UP0 ;  /* 0x0000000c0e057287 */ /* 0x000fe4000c000000 */
[----:B------:R-:W-:Y:S02]  /*41a0*/  UIMAD.WIDE.U32 UR10, UR6, UR22, URZ ;  /* 0x00000016060a72a5 */ /* 0x000fe4000f8e00ff */
[----:B------:R-:W-:Y:S02]  /*41b0*/  UIMAD UR8, UR45, UR7, URZ ;  /* 0x000000072d0872a4 */ /* 0x000fe4000f8e02ff */
[----:B------:R-:W-:Y:S03]  /*41c0*/  UISETP.GE.AND UP0, UPT, UR6, UR4, UPT ;  /* 0x000000040600728c */ /* 0x000fe6000bf06270 */
[----:B------:R-:W-:Y:S01]  /*41d0*/  UMOV UR4, UR11 ;  /* 0x0000000b00047c82 */ /* 0x000fe20008000000 */
[----:B------:R-:W-:Y:S02]  /*41e0*/  UISETP.GE.OR UP0, UPT, UR5, UR8, UP0 ;  /* 0x000000080500728c */ /* 0x000fe40008706670 */
[----:B------:R-:W-:Y:S02]  /*41f0*/  USHF.R.U32.HI UR4, URZ, UR23, UR4 ;  /* 0x00000017ff047299 */ /* 0x000fe40008011604 */
[----:B------:R-:W-:Y:S02]  /*4200*/  UIMAD.WIDE.U32 UR8, UR5, UR22, URZ ;  /* 0x00000016050872a5 */ /* 0x000fe4000f8e00ff */
[----:B------:R-:W-:Y:S04]  /*4210*/  USEL UR10, UR6, UR4, !UP1 ;  /* 0x00000004060a7287 */ /* 0x000fe8000c800000 */
[----:B------:R-:W-:Y:S01]  /*4220*/  UIADD3 UR11, UPT, UPT, -UR10, URZ, URZ ;  /* 0x000000ff0a0b7290 */ /* 0x000fe2000fffe1ff */
[----:B------:R-:W-:Y:S02]  /*4230*/  @!UP0 UMOV UR4, UR9 ;  /* 0x0000000900048c82 */ /* 0x000fe40008000000 */
[----:B------:R-:W-:Y:S02]  /*4240*/  @!UP0 USHF.R.U32.HI UR4, URZ, UR23, UR4 ;  /* 0x00000017ff048299 */ /* 0x000fe40008011604 */
[----:B------:R-:W-:Y:S02]  /*4250*/  UIMAD UR8, UR45, UR11, UR6 ;  /* 0x0000000b2d0872a4 */ /* 0x000fe4000f8e0206 */
[----:B------:R-:W-:Y:S02]  /*4260*/  @!UP0 USEL UR4, UR5, UR4, !UP1 ;  /* 0x0000000405048287 */ /* 0x000fe4000c800000 */
[----:B------:R-:W-:Y:S02]  /*4270*/  UISETP.NE.AND UP1, UPT, UR24, URZ, UPT ;  /* 0x000000ff1800728c */ /* 0x000fe4000bf25270 */
[----:B------:R-:W-:Y:S02]  /*4280*/  @!UP0 UIMAD UR7, UR7, UR8, UR4 ;  /* 0x00000008070782a4 */ /* 0x000fe4000f8e0204 */
[----:B------:R-:W-:Y:S02]  /*4290*/  @!UP0 UIADD3 UR9, UPT, UPT, UR10, -UR4, URZ ;  /* 0x800000040a098290 */ /* 0x000fe4000fffe0ff */
[----:B------:R-:W-:Y:S02]  /*42a0*/  UIADD3 UR8, UPT, UPT, -UR6, URZ, URZ ;  /* 0x000000ff06087290 */ /* 0x000fe4000fffe1ff */
[----:B------:R-:W-:Y:S02]  /*42b0*/  UIADD3 UR4, UPT, UPT, -UR5, URZ, URZ ;  /* 0x000000ff05047290 */ /* 0x000fe4000fffe1ff */
[----:B------:R-:W-:Y:S03]  /*42c0*/  @!UP0 UIMAD UR6, UR9, UR45, UR5 ;  /* 0x0000002d090682a4 */ /* 0x000fe6000f8e0205 */
[----:B------:R-:W-:Y:S01]  /*42d0*/  @!UP0 UMOV UR5, UR7 ;  /* 0x0000000700058c82 */ /* 0x000fe20008000000 */
[----:B------:R-:W-:Y:S02]  /*42e0*/  UIMAD UR7, UR15, UR4, UR14 ;  /* 0x000000040f0772a4 */ /* 0x000fe4000f8e020e */
[----:B------:R-:W-:Y:S02]  /*42f0*/  UIMAD UR4, UR62, UR8, UR13 ;  /* 0x000000083e0472a4 */ /* 0x000fe4000f8e020d */
[----:B------:R-:W-:Y:S02]  /*4300*/  UIMAD UR14, UR5, UR15, UR7 ;  /* 0x0000000f050e72a4 */ /* 0x000fe4000f8e0207 */
[----:B------:R-:W-:Y:S11]  /*4310*/  UIMAD UR13, UR6, UR62, UR4 ;  /* 0x0000003e060d72a4 */ /* 0x000ff6000f8e0204 */
[----:B------:R-:W-:Y:S01]  /*4320*/  @!UPT UIADD3 URZ, UPT, UPT, URZ, URZ, URZ ;  /* 0x000000fffffff290 */ /* 0x000fe2000fffe0ff */
.L_x_74:
[----:B------:R-:W2:Y:S01]  /*4330*/  @!UP4 LDCU.128 UR8, c[0x0][0xd10] ;  /* 0x0001a200ff08c7ac */ /* 0x000ea20008000c00 */
[----:B------:R-:W-:Y:S01]  /*4340*/  IMAD.MOV.U32 R6, RZ, RZ, 0x1 ;  /* 0x00000001ff067424 */ /* 0x000fe200078e00ff */
[----:B------:R-:W-:Y:S04]  /*4350*/  ISETP.NE.U32.AND P1, PT, RZ, UR56, PT ;  /* 0x00000038ff007c0c */ /* 0x000fe8000bf25070 */
[----:B------:R-:W-:Y:S01]  /*4360*/  ISETP.NE.AND.EX P1, PT, RZ, UR57, PT, P1 ;  /* 0x00000039ff007c0c */ /* 0x000fe2000bf25310 */
[----:B------:R-:W4:Y:S01]  /*4370*/  @!UP4 LDCU UR5, c[0x0][0xd0c] ;  /* 0x0001a180ff05c7ac */ /* 0x000f220008000800 */
[----:B------:R-:W-:Y:S01]  /*4380*/  SHF.L.U32 R6, R6, 0x1f, RZ ;  /* 0x0000001f06067819 */ /* 0x000fe200000006ff */
[----:B------:R-:W3:Y:S01]  /*4390*/  @!UP4 LDCU UR4, c[0x0][0xd20] ;  /* 0x0001a400ff04c7ac */ /* 0x000ee20008000800 */
[----:B------:R-:W-:Y:S02]  /*43a0*/  USHF.L.U32 UR29, UR27, 0x8, URZ ;  /* 0x000000081b1d7899 */ /* 0x000fe400080006ff */
[----:B--2---:R-:W-:Y:S02]  /*43b0*/  UIMAD.WIDE.U32 UR6, UR14, UR8, URZ ;  /* 0x000000080e0672a5 */ /* 0x004fe4000f8e00ff */
[----:B------:R-:W-:Y:S02]  /*43c0*/  USHF.L.U32 UR26, UR26, 0x7, URZ ;  /* 0x000000071a1a7899 */ /* 0x000fe400080006ff */
[----:B------:R-:W-:Y:S02]  /*43d0*/  @!UP4 USHF.R.U32.HI UR7, URZ, UR9, UR7 ;  /* 0x00000009ff07c299 */ /* 0x000fe40008011607 */
[----:B------:R-:W-:Y:S02]  /*43e0*/  UIMAD.WIDE.U32 UR8, UR13, UR11, URZ ;  /* 0x0000000b0d0872a5 */ /* 0x000fe4000f8e00ff */
[----:B----4-:R-:W-:Y:S04]  /*43f0*/  @!UP4 UISETP.NE.AND UP0, UPT, UR5, 0x1, UPT ;  /* 0x000000010500c88c */ /* 0x010fe8000bf05270 */
[----:B------:R-:W-:Y:S02]  /*4400*/  @!UP4 USEL UR7, UR14, UR7, !UP0 ;  /* 0x000000070e07c287 */ /* 0x000fe4000c000000 */
[----:B------:R-:W-:Y:S01]  /*4410*/  @!UP4 UISETP.NE.AND UP0, UPT, UR10, 0x1, UPT ;  /* 0x000000010a00c88c */ /* 0x000fe2000bf05270 */
[----:B------:R-:W-:Y:S02]  /*4420*/  @!UP4 UMOV UR6, UR9 ;  /* 0x000000090006cc82 */ /* 0x000fe40008000000 */
[----:B---3--:R-:W-:Y:S04]  /*4430*/  @!UP4 USHF.R.U32.HI UR6, URZ, UR4, UR6 ;  /* 0x00000004ff06c299 */ /* 0x008fe80008011606 */
[----:B------:R-:W-:Y:S04]  /*4440*/  @!UP4 USEL UR6, UR13, UR6, !UP0 ;  /* 0x000000060d06c287 */ /* 0x000fe8000c000000 */
[----:B------:R-:W-:Y:S02]  /*4450*/  @!UP4 UIADD3 UR4, UPT, UPT, -UR7, UR6, URZ ;  /* 0x000000060704c290 */ /* 0x000fe4000fffe1ff */
[----:B------:R-:W-:Y:S02]  /*4460*/  @!UP4 UIADD3 UR6, UPT, UPT, UR7, -UR6, URZ ;  /* 0x800000060706c290 */ /* 0x000fe4000fffe0ff */
[----:B------:R-:W-:Y:S02]  /*4470*/  @!UP4 UIMAD UR14, UR4, UR5, UR14 ;  /* 0x00000005040ec2a4 */ /* 0x000fe4000f8e020e */
[----:B------:R-:W-:Y:S01]  /*4480*/  @!UP4 UIMAD UR13, UR6, UR10, UR13 ;  /* 0x0000000a060dc2a4 */ /* 0x000fe2000f8e020d */
[----:B------:R-:W-:Y:S11]  /*4490*/  BRA.U UP1, `(.L_x_75) ;  /* 0x0000000101107547 */ /* 0x000ff6000b800000 */
[----:B-1----:R-:W-:Y:S04]  /*44a0*/  MOV R0, UR64 ;  /* 0x0000004000007c02 */ /* 0x002fe80008000f00 */
[----:B------:R-:W-:Y:S04]  /*44b0*/  SHF.L.U32 R5, R0, 0x1f, RZ ;  /* 0x0000001f00057819 */ /* 0x000fe800000006ff */
[----:B------:R-:W1:Y:S02]  /*44c0*/  SYNCS.PHASECHK.TRANS64.TRYWAIT P0, [UR21+0xa8], R5 ;  /* 0x0000a805ff0075a7 */ /* 0x000e640008001115 */
[----:B-1----:R-:W-:Y:S05]  /*44d0*/  @!P0 BRA `(.L_x_76) ;  /* 0x000000a800188947 */ /* 0x002fea0003800000 */
.L_x_75:
[----:B------:R-:W-:Y:S05]  /*44e0*/  BRA.U !UP5, `(.L_x_77) ;  /* 0x000000010d387547 */ /* 0x000fea000b800000 */
[----:B------:R-:W-:Y:S01]  /*44f0*/  UPLOP3.LUT UP2, UPT, UPT, UPT, UP6, 0x80, 0x8 ;  /* 0x000000000008789c */ /* 0x000fe20003f4f060 */
[----:B-1----:R-:W-:Y:S01]  /*4500*/  HFMA2 R0, -RZ, RZ, 0, 5.9604644775390625e-08 ;  /* 0x00000001ff007431 */ /* 0x002fe200000001ff */
[----:B------:R-:W1:Y:S01]  /*4510*/  LDCU.64 UR8, c[0x0][0x358] ;  /* 0x00006b00ff0877ac */ /* 0x000e620008000a00 */
[----:B------:R-:W-:Y:S03]  /*4520*/  IMAD.MOV.U32 R78, RZ, RZ, 0x1 ;  /* 0x00000001ff4e7424 */ /* 0x000fe600078e00ff */
[----:B------:R-:W-:Y:S05]  /*4530*/  PLOP3.LUT P0, PT, PT, PT, UP2, 0x80, 0x8 ;  /* 0x000000000008781c */ /* 0x000fea0003f0f028 */
[----:B------:R-:W2:Y:S01]  /*4540*/  @UP2 LDCU.64 UR4, c[0x0][0xa88] ;  /* 0x00015100ff0427ac */ /* 0x000ea20008000a00 */
[----:B------:R-:W-:Y:S07]  /*4550*/  @UP2 UIMAD UR6, UR36, UR56, URZ ;  /* 0x00000038240622a4 */ /* 0x000fee000f8e02ff */
[----:B------:R-:W-:Y:S01]  /*4560*/  @!P0 PRMT R78, R0, 0x7610, R78 ;  /* 0x00007610004e8816 */ /* 0x000fe2000000004e */
[----:B--2---:R-:W-:Y:S06]  /*4570*/  @UP2 UIMAD.WIDE UR4, UR6, 0x4, UR4 ;  /* 0x00000004060428a5 */ /* 0x004fec000f8e0204 */
[----:B------:R-:W-:Y:S01]  /*4580*/  IMAD.U32 R4, RZ, RZ, UR4 ;  /* 0x00000004ff047e24 */ /* 0x000fe2000f8e00ff */
[----:B------:R-:W-:Y:S04]  /*4590*/  MOV R5, UR5 ;  /* 0x0000000500057c02 */ /* 0x000fe80008000f00 */
[----:B------:R-:W2:Y:S01]  /*45a0*/  @!UP2 LDCU UR4, c[0x0][0xa80] ;  /* 0x00015000ff04a7ac */ /* 0x000ea20008000800 */
[----:B-1---5:R3:W5:Y:S02]  /*45b0*/  @P0 LDG.E R40, desc[UR8][R4.64] ;  /* 0x0000000804280981 */ /* 0x022764000c1e1900 */
[----:B--23--:R-:W-:Y:S07]  /*45c0*/  @!P0 IMAD.U32 R40, RZ, RZ, UR4 ;  /* 0x00000004ff288e24 */ /* 0x00cfee000f8e00ff */
.L_x_77:
[----:B-----5:R-:W-:Y:S01]  /*45d0*/  @!P1 ISETP.EQ.AND P0, PT, R40, RZ, PT ;  /* 0x000000ff2800920c */ /* 0x020fe20003f02270 */
[----:B------:R-:W-:Y:S01]  /*45e0*/  @!UPT UIADD3 URZ, UPT, UPT, URZ, URZ, URZ ;  /* 0x000000fffffff290 */ /* 0x000fe2000fffe0ff */
[----:B------:R-:W-:Y:S11]  /*45f0*/  @!P1 BRA `(.L_x_78) ;  /* 0x0000000000149947 */ /* 0x000ff60003800000 */
[----:B------:R-:W-:Y:S02]  /*4600*/  LOP3.LUT P1, RZ, R78, 0xff, RZ, 0xc0, !PT ;  /* 0x000000ff4eff7812 */ /* 0x000fe4000782c0ff */
[----:B------:R-:W-:Y:S04]  /*4610*/  PLOP3.LUT P0, PT, PT, PT, UP2, 0x80, 0x8 ;  /* 0x000000000008781c */ /* 0x000fe80003f0f028 */
[----:B------:R-:W-:Y:S07]  /*4620*/  PLOP3.LUT P0, PT, P0, PT, PT, 0x8, 0x80 ;  /* 0x000000000080781c */ /* 0x000fee000070e170 */
[----:B------:R-:W-:Y:S11]  /*4630*/  @P1 ISETP.EQ.AND P0, PT, R40, RZ, PT ;  /* 0x000000ff2800120c */ /* 0x000ff60003f02270 */
[----:B------:R-:W-:Y:S02]  /*4640*/  @!UPT UIADD3 URZ, UPT, UPT, URZ, URZ, URZ ;  /* 0x000000fffffff290 */ /* 0x000fe4000fffe0ff */
.L_x_78:
[----:B------:R-:W2:Y:S01]  /*4650*/  SYNCS.PHASECHK.TRANS64.TRYWAIT P2, [UR21+0x80], R6 ;  /* 0x00008006ff0075a7 */ /* 0x000ea20008041115 */
[----:B------:R-:W-:Y:S01]  /*4660*/  ELECT P1, URZ, PT ;  /* 0x0000000000ff782f */ /* 0x000fe20003820000 */
[----:B------:R-:W-:Y:S03]  /*4670*/  ULOP3.LUT UR7, UR46, 0x1, URZ, 0xc0, !UPT ;  /* 0x000000012e077892 */ /* 0x000fe6000f8ec0ff */
[----:B------:R-:W-:Y:S11]  /*4680*/  PLOP3.LUT P1, PT, P0, P1, PT, 0xf2, 0x2f ;  /* 0x00000000002f781c */ /* 0x000ff60000723e72 */
[----:B------:R-:W-:Y:S02]  /*4690*/  @!UPT UIADD3 URZ, UPT, UPT, URZ, URZ, URZ ;  /* 0x000000fffffff290 */ /* 0x000fe4000fffe0ff */
[----:B------:R-:W-:Y:S05]  /*46a0*/  @!P1 IADD3 R2, P0, PT, R12, 0x780, RZ ;  /* 0x000007800c029810 */ /* 0x000fea0007f1e0ff */
[----:B-1----:R-:W-:Y:S01]  /*46b0*/  @!P1 IMAD.X R0, RZ, RZ, R13, P0 ;  /* 0x000000ffff009224 */ /* 0x002fe200000e060d */
[----:B--2---:R-:W-:Y:S07]  /*46c0*/  @!P2 BRA `(.L_x_79) ;  /* 0x000000a400b4a947 */ /* 0x004fee0003800000 */
.L_x_201:
[----:B------:R-:W-:Y:S01]  /*46d0*/  @!P1 R2UR UR5, R2 ;  /* 0x00000000020592ca */ /* 0x000fe200000e0000 */
[----:B------:R-:W-:Y:S01]  /*46e0*/  VOTEU.ALL UP0, P1 ;  /* 0x0000000000ff7886 */ /* 0x000fe20000800000 */
[----:B------:R-:W-:Y:S01]  /*46f0*/  @!P1 R2UR UR4, R0 ;  /* 0x00000000000492ca */ /* 0x000fe200000e0000 */
[----:B------:R-:W-:Y:S01]  /*4700*/  VOTEU.ALL UP1, P1 ;  /* 0x0000000000ff7886 */ /* 0x000fe20000820000 */
[----:B------:R-:W-:Y:S01]  /*4710*/  ISETP.NE.AND P0, PT, RZ, UR7, !P1 ;  /* 0x00000007ff007c0c */ /* 0x000fe2000cf05270 */
[----:B------:R-:W-:Y:S01]  /*4720*/  UMOV UR8, 0x0 ;  /* 0x0000000000087882 */ /* 0x000fe20000000000 */
[----:B------:R-:W-:Y:S02]  /*4730*/  @!UP0 UIADD3 UR6, UPT, UPT, UR29, 0xe0, URZ ;  /* 0x000000e01d068890 */ /* 0x000fe4000fffe0ff */
[----:B------:R-:W-:Y:S01]  /*4740*/  @!UP0 UIADD3 UR24, UPT, UPT, UR21, 0x200, URZ ;  /* 0x0000020015188890 */ /* 0x000fe2000fffe0ff */
[----:B------:R-:W-:Y:S01]  /*4750*/  UMOV UR9, 0x10000000 ;  /* 0x1000000000097882 */ /* 0x000fe20000000000 */
[----:B------:R-:W-:Y:S02]  /*4760*/  UMOV UR28, UR36 ;  /* 0x00000024001c7c82 */ /* 0x000fe40008000000 */
[----:B------:R-:W-:Y:S01]  /*4770*/  @!P1 IMAD.U32 R0, RZ, RZ, UR6 ;  /* 0x00000006ff009e24 */ /* 0x000fe2000f8e00ff */
[----:B------:R-:W-:Y:S01]  /*4780*/  @!UP0 UIADD3 UR10, UPT, UPT, UR26, 0x20, URZ ;  /* 0x000000201a0a8890 */ /* 0x000fe2000fffe0ff */
[----:B------:R-:W-:Y:S01]  /*4790*/  IMAD.U32 R4, RZ, RZ, UR5 ;  /* 0x00000005ff047e24 */ /* 0x000fe2000f8e00ff */
[----:B------:R-:W-:Y:S01]  /*47a0*/  UMOV UR16, 0x0 ;  /* 0x0000000000107882 */ /* 0x000fe20000000000 */
[----:B-1----:R-:W-:Y:S01]  /*47b0*/  IMAD.U32 R5, RZ, RZ, UR4 ;  /* 0x00000004ff057e24 */ /* 0x002fe2000f8e00ff */
[----:B------:R-:W-:Y:S01]  /*47c0*/  UMOV UR17, 0x10000000 ;  /* 0x1000000000117882 */ /* 0x000fe20000000000 */
[----:B------:R-:W-:Y:S01]  /*47d0*/  @P0 IMAD R0, RZ, RZ, UR29 ;  /* 0x0000001dff000e24 */ /* 0x000fe2000f8e02ff */
[----:B------:R-:W-:Y:S01]  /*47e0*/  @!P1 R2UR UR4, R4 ;  /* 0x00000000040492ca */ /* 0x000fe200000e0000 */
[----:B------:R-:W-:Y:S01]  /*47f0*/  UMOV UR12, UR36 ;  /* 0x00000024000c7c82 */ /* 0x000fe20008000000 */
[----:B------:R-:W-:Y:S01]  /*4800*/  @!P1 R2UR UR5, R5 ;  /* 0x00000000050592ca */ /* 0x000fe200000e0000 */
[----:B------:R-:W-:Y:S01]  /*4810*/  UPRMT UR30, UR54, 0x654, UR25 ;  /* 0x00000654361e7896 */ /* 0x000fe20008000019 */
[----:B------:R-:W-:Y:S11]  /*4820*/  PLOP3.LUT P0, PT, P1, PT, PT, 0x8, 0x80 ;  /* 0x000000000080781c */ /* 0x000ff60000f0e170 */
[----:B------:R-:W-:Y:S02]  /*4830*/  @!UPT UIADD3 URZ, UPT, UPT, URZ, URZ, URZ ;  /* 0x000000fffffff290 */ /* 0x000fe4000fffe0ff */
[C---:B------:R-:W-:Y:S02]  /*4840*/  @P0 R2UR.BROADCAST UR27, R0.reuse ;  /* 0x00000000001b02ca */ /* 0x040fe400008e0000 */
[----:B------:R-:W-:Y:S11]  /*4850*/  PLOP3.LUT P0, PT, P1, PT, PT, 0x8, 0x80 ;  /* 0x000000000080781c */ /* 0x000ff60000f0e170 */
[----:B------:R-:W-:Y:S02]  /*4860*/  @!UPT UIADD3 URZ, UPT, UPT, URZ, URZ, URZ ;  /* 0x000000fffffff290 */ /* 0x000fe4000fffe0ff */
[C---:B------:R-:W-:Y:S02]  /*4870*/  @P0 R2UR.BROADCAST UR11, R0.reuse ;  /* 0x00000000000b02ca */ /* 0x040fe400008e0000 */
[----:B------:R-:W-:Y:S01]  /*4880*/  PLOP3.LUT P0, PT, P1, PT, PT, 0x8, 0x80 ;  /* 0x000000000080781c */ /* 0x000fe20000f0e170 */
[----:B------:R1:W-:Y:S01]  /*4890*/  @!UP1 UTMALDG.3D [UR24], [UR4], desc[UR8] ;  /* 0x00000818040095b4 */ /* 0x0003e20008011000 */
[----:B------:R-:W-:Y:S01]  /*48a0*/  VOTEU.ALL UP1, P1 ;  /* 0x0000000000ff7886 */ /* 0x000fe20000820000 */
[----:B-1----:R-:W-:Y:S01]  /*48b0*/  @!UP0 UIADD3 UR8, UPT, UPT, UR21, 0x1200, URZ ;  /* 0x0000120015088890 */ /* 0x002fe2000fffe0ff */
[----:B------:R-:W-:Y:S08]  /*48c0*/  UMOV UR9, UR25 ;  /* 0x0000001900097c82 */ /* 0x000ff00008000000 */
[----:B------:R1:W-:Y:S01]  /*48d0*/  @!UP1 UTMALDG.3D [UR8], [UR4], desc[UR16] ;  /* 0x00001008040095b4 */ /* 0x0003e20008011000 */
[----:B------:R-:W-:Y:S01]  /*48e0*/  VOTEU.ALL UP1, P1 ;  /* 0x0000000000ff7886 */ /* 0x000fe20000820000 */
[C---:B-1----:R-:W-:Y:S01]  /*48f0*/  @P0 R2UR.BROADCAST UR11, R0.reuse ;  /* 0x00000000000b02ca */ /* 0x042fe200008e0000 */
[----:B------:R-:W-:Y:S01]  /*4900*/  @!UP0 UIADD3 UR10, UPT, UPT, UR26, 0x40, URZ ;  /* 0x000000401a0a8890 */ /* 0x000fe2000fffe0ff */
[----:B------:R-:W-:Y:S01]  /*4910*/  PLOP3.LUT P0, PT, P1, PT, PT, 0x8, 0x80 ;  /* 0x000000000080781c */ /* 0x000fe20000f0e170 */
[----:B------:R-:W-:Y:S10]  /*4920*/  @!UP0 UIADD3 UR8, UPT, UPT, UR21, 0x2200, URZ ;  /* 0x0000220015088890 */ /* 0x000ff4000fffe0ff */
[----:B------:R1:W-:Y:S02]  /*4930*/  @!UP1 UTMALDG.3D [UR8], [UR4], desc[UR16] ;  /* 0x00001008040095b4 */ /* 0x0003e40008011000 */
[----:B-1----:R-:W-:Y:S01]  /*4940*/  @P0 R2UR.BROADCAST UR11, R0 ;  /* 0x00000000000b02ca */ /* 0x002fe200008e0000 */
[----:B------:R-:W-:Y:S01]  /*4950*/  @!UP0 UIADD3 UR10, UPT, UPT, UR26, 0x60, URZ ;  /* 0x000000601a0a8890 */ /* 0x000fe2000fffe0ff */
[----:B------:R-:W-:Y:S01]  /*4960*/  @!P1 IMAD.MOV.U32 R0, RZ, RZ, 0x4000 ;  /* 0x00004000ff009424 */ /* 0x000fe200078e00ff */
[----:B------:R-:W-:Y:S01]  /*4970*/  @!UP0 UIADD3 UR8, UPT, UPT, UR21, 0x3200, URZ ;  /* 0x0000320015088890 */ /* 0x000fe2000fffe0ff */
[----:B------:R-:W-:Y:S01]  /*4980*/  @!P1 IADD3 R2, P0, PT, R12, 0x780, RZ ;  /* 0x000007800c029810 */ /* 0x000fe20007f1e0ff */
[----:B------:R-:W-:Y:S08]  /*4990*/  VOTEU.ALL UP0, P1 ;  /* 0x0000000000ff7886 */ /* 0x000ff00000800000 */
[----:B------:R1:W-:Y:S01]  /*49a0*/  @!UP0 UTMALDG.3D [UR8], [UR4], desc[UR16] ;  /* 0x00001008040085b4 */ /* 0x0003e20008011000 */
[----:B------:R2:W-:Y:S01]  /*49b0*/  @!P1 SYNCS.ARRIVE.TRANS64.RED.A0TR RZ, [UR21+0x60], R0 ;  /* 0x00006000ffff99a7 */ /* 0x0005e20008300415 */
[----:B------:R-:W-:Y:S01]  /*49c0*/  SYNCS.ARRIVE.TRANS64.RED.A1T0 RZ, [UR30], RZ ;  /* 0x000000ffffff79a7 */ /* 0x000fe2000810041e */
[----:B--2---:R-:W-:Y:S01]  /*49d0*/  @!P1 IMAD.X R0, RZ, RZ, R13, P0 ;  /* 0x000000ffff009224 */ /* 0x004fe200000e060d */
[----:B------:R-:W2:Y:S02]  /*49e0*/  SYNCS.PHASECHK.TRANS64.TRYWAIT P2, [UR21+0x88], R6 ;  /* 0x00008806ff0075a7 */ /* 0x000ea40008041115 */
[----:B-12---:R-:W-:Y:S05]  /*49f0*/  @!P2 BRA `(.L_x_80) ;  /* 0x000000a40000a947 */ /* 0x006fea0003800000 */
.L_x_203:
[----:B------:R-:W-:Y:S01]  /*4a00*/  @!P1 R2UR UR5, R2 ;  /* 0x00000000020592ca */ /* 0x000fe200000e0000 */
[----:B------:R-:W-:Y:S01]  /*4a10*/  VOTEU.ALL UP0, P1 ;  /* 0x0000000000ff7886 */ /* 0x000fe20000800000 */
[----:B------:R-:W-:Y:S01]  /*4a20*/  @!P1 R2UR UR4, R0 ;  /* 0x00000000000492ca */ /* 0x000fe200000e0000 */
[----:B------:R-:W-:Y:S01]  /*4a30*/  IMAD.U32 R2, RZ, RZ, UR29 ;  /* 0x0000001dff027e24 */ /* 0x000fe2000f8e00ff */
[----:B------:R-:W-:Y:S01]  /*4a40*/  ISETP.NE.AND P0, PT, RZ, UR7, !P1 ;  /* 0x00000007ff007c0c */ /* 0x000fe2000cf05270 */
[----:B------:R-:W-:Y:S01]  /*4a50*/  VOTEU.ALL UP1, P1 ;  /* 0x0000000000ff7886 */ /* 0x000fe20000820000 */
[----:B------:R-:W-:Y:S02]  /*4a60*/  @!UP0 UIADD3 UR6, UPT, UPT, UR29, 0xc0, URZ ;  /* 0x000000c01d068890 */ /* 0x000fe4000fffe0ff */
[----:B------:R-:W-:Y:S01]  /*4a70*/  @!UP0 UIADD3 UR48, UPT, UPT, UR21, 0x4200, URZ ;  /* 0x0000420015308890 */ /* 0x000fe2000fffe0ff */
[----:B------:R-:W-:Y:S01]  /*4a80*/  UMOV UR8, 0x0 ;  /* 0x0000000000087882 */ /* 0x000fe20000000000 */
[----:B------:R-:W-:Y:S02]  /*4a90*/  UMOV UR9, 0x10000000 ;  /* 0x1000000000097882 */ /* 0x000fe40000000000 */
[----:B------:R-:W-:Y:S01]  /*4aa0*/  @!P1 IMAD.U32 R0, RZ, RZ, UR6 ;  /* 0x00000006ff009e24 */ /* 0x000fe2000f8e00ff */
[----:B------:R-:W-:Y:S01]  /*4ab0*/  UMOV UR50, UR26 ;  /* 0x0000001a00327c82 */ /* 0x000fe20008000000 */
[----:B------:R-:W-:Y:S01]  /*4ac0*/  IMAD.U32 R4, RZ, RZ, UR5 ;  /* 0x00000005ff047e24 */ /* 0x000fe2000f8e00ff */
[----:B------:R-:W-:Y:S01]  /*4ad0*/  UMOV UR52, UR36 ;  /* 0x0000002400347c82 */ /* 0x000fe20008000000 */
[----:B-1----:R-:W-:Y:S01]  /*4ae0*/  IMAD.U32 R5, RZ, RZ, UR4 ;  /* 0x00000004ff057e24 */ /* 0x002fe2000f8e00ff */
[----:B------:R-:W-:Y:S01]  /*4af0*/  @!UP0 UIADD3 UR10, UPT, UPT, UR26, 0x20, URZ ;  /* 0x000000201a0a8890 */ /* 0x000fe2000fffe0ff */
[----:B------:R-:W-:Y:S01]  /*4b00*/  @P0 VIADD R0, R2, 0x20 ;  /* 0x0000002002000836 */ /* 0x000fe20000000000 */
[----:B------:R-:W-:Y:S01]  /*4b10*/  @!P1 R2UR UR4, R4 ;  /* 0x00000000040492ca */ /* 0x000fe200000e0000 */
[----:B------:R-:W-:Y:S01]  /*4b20*/  UMOV UR16, 0x0 ;  /* 0x0000000000107882 */ /* 0x000fe20000000000 */
[----:B------:R-:W-:Y:S01]  /*4b30*/  @!P1 R2UR UR5, R5 ;  /* 0x00000000050592ca */ /* 0x000fe200000e0000 */
[----:B------:R-:W-:Y:S01]  /*4b40*/  UMOV UR17, 0x10000000 ;  /* 0x1000000000117882 */ /* 0x000fe20000000000 */
[----:B------:R-:W-:Y:S01]  /*4b50*/  PLOP3.LUT P0, PT, P1, PT, PT, 0x8, 0x80 ;  /* 0x000000000080781c */ /* 0x000fe20000f0e170 */
[----:B------:R-:W-:Y:S11]  /*4b60*/  UMOV UR12, UR36 ;  /* 0x00000024000c7c82 */ /* 0x000ff60008000000 */
[----:B------:R-:W-:Y:S01]  /*4b70*/  @!UPT UIADD3 URZ, UPT, UPT, URZ, URZ, URZ ;  /* 0x000000fffffff290 */ /* 0x000fe2000fffe0ff */
[C---:B------:R-:W-:Y:S01]  /*4b80*/  @P0 R2UR.BROADCAST UR51, R0.reuse ;  /* 0x00000000003302ca */ /* 0x040fe200008e0000 */
[----:B------:R-:W-:Y:S01]  /*4b90*/  UPRMT UR31, UR54, 0x654, UR49 ;  /* 0x00000654361f7896 */ /* 0x000fe20008000031 */
        /* <DEDUP_REMOVED lines=27> */
.L_x_205:
        /* <DEDUP_REMOVED lines=11> */
[----:B------:R-:W-:Y:S01]  /*4e00*/  UMOV UR44, UR36 ;  /* 0x00000024002c7c82 */ /* 0x000fe20008000000 */
[----:B------:R-:W-:Y:S01]  /*4e10*/  IMAD.U32 R4, RZ, RZ, UR5 ;  /* 0x00000005ff047e24 */ /* 0x000fe2000f8e00ff */
[----:B------:R-:W-:Y:S01]  /*4e20*/  @!UP0 UIADD3 UR10, UPT, UPT, UR26, 0x20, URZ ;  /* 0x000000201a0a8890 */ /* 0x000fe2000fffe0ff */
[----:B-1----:R-:W-:Y:S01]  /*4e30*/  IMAD.U32 R5, RZ, RZ, UR4 ;  /* 0x00000004ff057e24 */ /* 0x002fe2000f8e00ff */
[----:B------:R-:W-:Y:S01]  /*4e40*/  UMOV UR16, 0x0 ;  /* 0x0000000000107882 */ /* 0x000fe20000000000 */
[----:B------:R-:W-:Y:S01]  /*4e50*/  @P0 VIADD R0, R2, 0x40 ;  /* 0x0000004002000836 */ /* 0x000fe20000000000 */
[----:B------:R-:W-:Y:S01]  /*4e60*/  @!P1 R2UR UR4, R4 ;  /* 0x00000000040492ca */ /* 0x000fe200000e0000 */
[----:B------:R-:W-:Y:S01]  /*4e70*/  UMOV UR17, 0x10000000 ;  /* 0x1000000000117882 */ /* 0x000fe20000000000 */
[----:B------:R-:W-:Y:S01]  /*4e80*/  @!P1 R2UR UR5, R5 ;  /* 0x00000000050592ca */ /* 0x000fe200000e0000 */
[----:B------:R-:W-:Y:S01]  /*4e90*/  UMOV UR12, UR36 ;  /* 0x00000024000c7c82 */ /* 0x000fe20008000000 */
[----:B------:R-:W-:Y:S01]  /*4ea0*/  PLOP3.LUT P0, PT, P1, PT, PT, 0x8, 0x80 ;  /* 0x000000000080781c */ /* 0x000fe20000f0e170 */
[----:B------:R-:W-:Y:S11]  /*4eb0*/  UPRMT UR37, UR54, 0x654, UR41 ;  /* 0x0000065436257896 */ /* 0x000ff60008000029 */
[----:B------:R-:W-:Y:S01]  /*4ec0*/  @!UPT UIADD3 URZ, UPT, UPT, URZ, URZ, URZ ;  /* 0x000000fffffff290 */ /* 0x000fe2000fffe0ff */
        /* <DEDUP_REMOVED lines=28> */
.L_x_207:
[----:B------:R-:W-:Y:S01]  /*5090*/  @!P1 R2UR UR5, R4 ;  /* 0x00000000040592ca */ /* 0x000fe200000e0000 */
[----:B------:R-:W-:Y:S01]  /*50a0*/  VOTEU.ALL UP0, P1 ;  /* 0x0000000000ff7886 */ /* 0x000fe20000800000 */
[----:B------:R-:W-:Y:S01]  /*50b0*/  @!P1 R2UR UR4, R0 ;  /* 0x00000000000492ca */ /* 0x000fe200000e0000 */
[----:B------:R-:W-:Y:S01]  /*50c0*/  VOTEU.ALL UP1, P1 ;  /* 0x0000000000ff7886 */ /* 0x000fe20000820000 */
[----:B------:R-:W-:Y:S01]  /*50d0*/  UMOV UR38, 0x0 ;  /* 0x0000000000267882 */ /* 0x000fe20000000000 */
[----:B------:R-:W-:Y:S01]  /*50e0*/  UMOV UR39, 0x10000000 ;  /* 0x1000000000277882 */ /* 0x000fe20000000000 */
[----:B------:R-:W-:Y:S01]  /*50f0*/  @!UP0 UIMAD UR6, UR7, -0x20, UR29 ;  /* 0xffffffe0070688a4 */ /* 0x000fe2000f8e021d */
[----:B------:R-:W-:Y:S01]  /*5100*/  @!P1 IMAD.MOV.U32 R0, RZ, RZ, 0x4000 ;  /* 0x00004000ff009424 */ /* 0x000fe200078e00ff */
[----:B------:R-:W-:Y:S01]  /*5110*/  @!UP0 UIADD3 UR32, UPT, UPT, UR21, 0xc200, URZ ;  /* 0x0000c20015208890 */ /* 0x000fe2000fffe0ff */
[----:B------:R-:W-:Y:S01]  /*5120*/  SHF.L.U32 R7, RZ, 0x1f, RZ ;  /* 0x0000001fff077819 */ /* 0x000fe200000006ff */
[----:B------:R-:W-:Y:S01]  /*5130*/  @!UP0 UIADD3 UR35, UPT, UPT, UR6, 0x80, URZ ;  /* 0x0000008006238890 */ /* 0x000fe2000fffe0ff */
[----:B------:R-:W-:Y:S02]  /*5140*/  UMOV UR34, UR26 ;  /* 0x0000001a00227c82 */ /* 0x000fe40008000000 */
[----:B------:R-:W-:Y:S01]  /*5150*/  IMAD.U32 R4, RZ, RZ, UR5 ;  /* 0x00000005ff047e24 */ /* 0x000fe2000f8e00ff */
[----:B------:R-:W-:Y:S01]  /*5160*/  @!UP0 UIADD3 UR10, UPT, UPT, UR26, 0x20, URZ ;  /* 0x000000201a0a8890 */ /* 0x000fe2000fffe0ff */
[----:B-1----:R-:W-:Y:S01]  /*5170*/  IMAD.U32 R5, RZ, RZ, UR4 ;  /* 0x00000004ff057e24 */ /* 0x002fe2000f8e00ff */
[----:B------:R-:W-:Y:S02]  /*5180*/  @!UP0 UIADD3 UR8, UPT, UPT, UR21, 0xd200, URZ ;  /* 0x0000d20015088890 */ /* 0x000fe4000fffe0ff */
[----:B------:R-:W-:Y:S01]  /*5190*/  @!P1 R2UR UR4, R4 ;  /* 0x00000000040492ca */ /* 0x000fe200000e0000 */
[----:B------:R-:W-:Y:S01]  /*51a0*/  UMOV UR9, UR33 ;  /* 0x0000002100097c82 */ /* 0x000fe20008000000 */
[----:B------:R-:W-:Y:S01]  /*51b0*/  @!P1 R2UR UR5, R5 ;  /* 0x00000000050592ca */ /* 0x000fe200000e0000 */
[----:B------:R-:W-:Y:S01]  /*51c0*/  UMOV UR12, UR36 ;  /* 0x00000024000c7c82 */ /* 0x000fe20008000000 */
[----:B------:R-:W-:Y:S01]  /*51d0*/  UMOV UR11, UR35 ;  /* 0x00000023000b7c82 */ /* 0x000fe20008000000 */
[----:B------:R-:W-:Y:S01]  /*51e0*/  @!UP0 UIADD3 UR18, UPT, UPT, UR26, 0x40, URZ ;  /* 0x000000401a128890 */ /* 0x000fe2000fffe0ff */
[----:B------:R-:W-:Y:S01]  /*51f0*/  @!P1 IADD3 R5, P0, PT, R12, 0x780, RZ ;  /* 0x000007800c059810 */ /* 0x000fe20007f1e0ff */
[----:B------:R-:W-:Y:S01]  /*5200*/  @!UP0 UIADD3 UR16, UPT, UPT, UR21, 0xe200, URZ ;  /* 0x0000e20015108890 */ /* 0x000fe2000fffe0ff */
[----:B------:R-:W-:Y:S01]  /*5210*/  UMOV UR17, UR33 ;  /* 0x0000002100117c82 */ /* 0x000fe20008000000 */
[----:B------:R-:W-:Y:S01]  /*5220*/  UMOV UR20, UR36 ;  /* 0x0000002400147c82 */ /* 0x000fe20008000000 */
[----:B------:R-:W-:Y:S01]  /*5230*/  UMOV UR19, UR35 ;  /* 0x0000002300137c82 */ /* 0x000fe20008000000 */
[----:B------:R-:W-:Y:S04]  /*5240*/  @!P1 IMAD.X R4, RZ, RZ, R13, P0 ;  /* 0x000000ffff049224 */ /* 0x000fe800000e060d */
[----:B------:R1:W-:Y:S01]  /*5250*/  @!UP1 UTMALDG.3D [UR32], [UR4], desc[UR38] ;  /* 0x00002620040095b4 */ /* 0x0003e20008011000 */
[----:B------:R-:W-:Y:S05]  /*5260*/  VOTEU.ALL UP1, P1 ;  /* 0x0000000000ff7886 */ /* 0x000fea0000820000 */
[----:B------:R2:W-:Y:S01]  /*5270*/  @!UP1 UTMALDG.3D [UR8], [UR4], desc[UR38] ;  /* 0x00002608040095b4 */ /* 0x0005e20008011000 */
[----:B-1----:R-:W-:Y:S02]  /*5280*/  UPRMT UR32, UR54, 0x654, UR33 ;  /* 0x0000065436207896 */ /* 0x002fe40008000021 */
[----:B--2---:R-:W-:Y:S02]  /*5290*/  @!UP0 UIADD3 UR10, UPT, UPT, UR26, 0x60, URZ ;  /* 0x000000601a0a8890 */ /* 0x004fe4000fffe0ff */
[----:B------:R-:W-:Y:S01]  /*52a0*/  @!UP0 UIADD3 UR8, UPT, UPT, UR21, 0xf200, URZ ;  /* 0x0000f20015088890 */ /* 0x000fe2000fffe0ff */
[----:B------:R-:W-:Y:S05]  /*52b0*/  VOTEU.ALL UP0, P1 ;  /* 0x0000000000ff7886 */ /* 0x000fea0000800000 */
[----:B------:R1:W-:Y:S01]  /*52c0*/  @!UP0 UTMALDG.3D [UR16], [UR4], desc[UR38] ;  /* 0x00002610040085b4 */ /* 0x0003e20008011000 */
[----:B------:R-:W-:Y:S05]  /*52d0*/  VOTEU.ALL UP0, P1 ;  /* 0x0000000000ff7886 */ /* 0x000fea0000800000 */
[----:B------:R1:W-:Y:S01]  /*52e0*/  @!UP0 UTMALDG.3D [UR8], [UR4], desc[UR38] ;  /* 0x00002608040085b4 */ /* 0x0003e20008011000 */
[----:B------:R1:W-:Y:S01]  /*52f0*/  @!P1 SYNCS.ARRIVE.TRANS64.RED.A0TR RZ, [UR21+0x78], R0 ;  /* 0x00007800ffff99a7 */ /* 0x0003e20008300415 */
[----:B------:R-:W-:Y:S01]  /*5300*/  SYNCS.ARRIVE.TRANS64.RED.A1T0 RZ, [UR32], RZ ;  /* 0x000000ffffff79a7 */ /* 0x000fe20008100420 */
[----:B------:R-:W2:Y:S02]  /*5310*/  SYNCS.PHASECHK.TRANS64.TRYWAIT P2, [UR21+0x80], R7 ;  /* 0x00008007ff0075a7 */ /* 0x000ea40008041115 */
[----:B-12---:R-:W-:Y:S05]  /*5320*/  @!P2 BRA `(.L_x_83) ;  /* 0x0000009800fca947 */ /* 0x006fea0003800000 */
.L_x_209:
[----:B------:R-:W-:Y:S01]  /*5330*/  @!P1 R2UR UR5, R5 ;  /* 0x00000000050592ca */ /* 0x000fe200000e0000 */
[----:B------:R-:W-:Y:S01]  /*5340*/  VOTEU.ALL UP0, P1 ;  /* 0x0000000000ff7886 */ /* 0x000fe20000800000 */
[----:B------:R-:W-:Y:S01]  /*5350*/  @!P1 R2UR UR4, R4 ;  /* 0x00000000040492ca */ /* 0x000fe200000e0000 */
[----:B------:R-:W-:Y:S01]  /*5360*/  VOTEU.ALL UP1, P1 ;  /* 0x0000000000ff7886 */ /* 0x000fe20000820000 */
[----:B------:R-:W-:Y:S01]  /*5370*/  UMOV UR34, 0x0 ;  /* 0x0000000000227882 */ /* 0x000fe20000000000 */
[----:B------:R-:W-:Y:S01]  /*5380*/  UMOV UR35, 0x10000000 ;  /* 0x1000000000237882 */ /* 0x000fe20000000000 */
[----:B------:R-:W-:Y:S01]  /*5390*/  @!UP0 ULEA UR6, UR7, UR29, 0x5 ;  /* 0x0000001d07068291 */ /* 0x000fe2000f8e28ff */
[----:B-1----:R-:W-:Y:S01]  /*53a0*/  @!P1 IMAD.MOV.U32 R0, RZ, RZ, 0x4000 ;  /* 0x00004000ff009424 */ /* 0x002fe200078e00ff */
[----:B------:R-:W-:Y:S02]  /*53b0*/  @!UP0 UIADD3 UR24, UPT, UPT, UR21, 0x200, URZ ;  /* 0x0000020015188890 */ /* 0x000fe4000fffe0ff */
[----:B------:R-:W-:Y:S01]  /*53c0*/  @!UP0 UIADD3 UR27, UPT, UPT, UR6, 0x60, URZ ;  /* 0x00000060061b8890 */ /* 0x000fe2000fffe0ff */
[----:B------:R-:W-:Y:S02]  /*53d0*/  UMOV UR28, UR36 ;  /* 0x00000024001c7c82 */ /* 0x000fe40008000000 */
[----:B------:R-:W-:Y:S01]  /*53e0*/  IMAD.U32 R4, RZ, RZ, UR5 ;  /* 0x00000005ff047e24 */ /* 0x000fe2000f8e00ff */
[----:B------:R-:W-:Y:S01]  /*53f0*/  @!UP0 UIADD3 UR10, UPT, UPT, UR26, 0x20, URZ ;  /* 0x000000201a0a8890 */ /* 0x000fe2000fffe0ff */
[----:B------:R-:W-:Y:S01]  /*5400*/  IMAD.U32 R5, RZ, RZ, UR4 ;  /* 0x00000004ff057e24 */ /* 0x000fe2000f8e00ff */
        /* <DEDUP_REMOVED lines=13> */
[----:B------:R-:W-:Y:S01]  /*54e0*/  @!UP1 UTMALDG.3D [UR24], [UR4], desc[UR34] ;  /* 0x00002218040095b4 */ /* 0x000fe20008011000 */
[----:B------:R-:W-:Y:S05]  /*54f0*/  VOTEU.ALL UP1, P1 ;  /* 0x0000000000ff7886 */ /* 0x000fea0000820000 */
[----:B------:R1:W-:Y:S02]  /*5500*/  @!UP1 UTMALDG.3D [UR8], [UR4], desc[UR34] ;  /* 0x00002208040095b4 */ /* 0x0003e40008011000 */
[----:B-1----:R-:W-:Y:S02]  /*5510*/  @!UP0 UIADD3 UR10, UPT, UPT, UR26, 0x60, URZ ;  /* 0x000000601a0a8890 */ /* 0x002fe4000fffe0ff */
        /* <DEDUP_REMOVED lines=9> */
.L_x_211:
        /* <DEDUP_REMOVED lines=10> */
[----:B-1----:R-:W-:Y:S01]  /*5650*/  @!P1 IMAD.U32 R0, RZ, RZ, UR6 ;  /* 0x00000006ff009e24 */ /* 0x002fe2000f8e00ff */
[----:B------:R-:W-:Y:S01]  /*5660*/  UMOV UR10, UR26 ;  /* 0x0000001a000a7c82 */ /* 0x000fe20008000000 */
[----:B------:R-:W-:Y:S01]  /*5670*/  IMAD.U32 R4, RZ, RZ, UR5 ;  /* 0x00000005ff047e24 */ /* 0x000fe2000f8e00ff */
[----:B------:R-:W-:Y:S01]  /*5680*/  UMOV UR12, UR36 ;  /* 0x00000024000c7c82 */ /* 0x000fe20008000000 */
[----:B------:R-:W-:Y:S02]  /*5690*/  IMAD.U32 R5, RZ, RZ, UR4 ;  /* 0x00000004ff057e24 */ /* 0x000fe4000f8e00ff */
[----:B------:R-:W-:Y:S01]  /*56a0*/  @P0 VIADD R0, R2, 0xa0 ;  /* 0x000000a002000836 */ /* 0x000fe20000000000 */
[----:B------:R-:W-:Y:S02]  /*56b0*/  @!P1 R2UR UR4, R4 ;  /* 0x00000000040492ca */ /* 0x000fe400000e0000 */
[----:B------:R-:W-:Y:S02]  /*56c0*/  @!P1 R2UR UR5, R5 ;  /* 0x00000000050592ca */ /* 0x000fe400000e0000 */
[----:B------:R-:W-:Y:S11]  /*56d0*/  PLOP3.LUT P0, PT, P1, PT, PT, 0x8, 0x80 ;  /* 0x000000000080781c */ /* 0x000ff60000f0e170 */
[----:B------:R-:W-:Y:S02]  /*56e0*/  @!UPT UIADD3 URZ, UPT, UPT, URZ, URZ, URZ ;  /* 0x000000fffffff290 */ /* 0x000fe4000fffe0ff */
[C---:B------:R-:W-:Y:S02]  /*56f0*/  @P0 R2UR.BROADCAST UR11, R0.reuse ;  /* 0x00000000000b02ca */ /* 0x040fe400008e0000 */
[----:B------:R-:W-:Y:S11]  /*5700*/  PLOP3.LUT P0, PT, P1, PT, PT, 0x8, 0x80 ;  /* 0x000000000080781c */ /* 0x000ff60000f0e170 */
[----:B------:R1:W-:Y:S01]  /*5710*/  @!UP1 UTMALDG.3D [UR8], [UR4], desc[UR16] ;  /* 0x00001008040095b4 */ /* 0x0003e20008011000 */
[----:B------:R-:W-:Y:S01]  /*5720*/  VOTEU.ALL UP1, P1 ;  /* 0x0000000000ff7886 */ /* 0x000fe20000820000 */
[C---:B-1----:R-:W-:Y:S01]  /*5730*/  @P0 R2UR.BROADCAST UR11, R0.reuse ;  /* 0x00000000000b02ca */ /* 0x042fe200008e0000 */
[----:B------:R-:W-:Y:S01]  /*5740*/  @!UP0 UIADD3 UR10, UPT, UPT, UR26, 0x20, URZ ;  /* 0x000000201a0a8890 */ /* 0x000fe2000fffe0ff */
[----:B------:R-:W-:Y:S01]  /*5750*/  PLOP3.LUT P0, PT, P1, PT, PT, 0x8, 0x80 ;  /* 0x000000000080781c */ /* 0x000fe20000f0e170 */
[----:B------:R-:W-:Y:S10]  /*5760*/  @!UP0 UIADD3 UR8, UPT, UPT, UR21, 0x5200, URZ ;  /* 0x0000520015088890 */ /* 0x000ff4000fffe0ff */
        /* <DEDUP_REMOVED lines=12> */
[----:B------:R-:W-:Y:S04]  /*5830*/  VOTEU.ALL UP0, P1 ;  /* 0x0000000000ff7886 */ /* 0x000fe80000800000 */
[----:B------:R-:W-:Y:S04]  /*5840*/  @!P1 IMAD.X R4, RZ, RZ, R13, P0 ;  /* 0x000000ffff049224 */ /* 0x000fe800000e060d */
[----:B------:R1:W-:Y:S01]  /*5850*/  @!UP0 UTMALDG.3D [UR8], [UR4], desc[UR16] ;  /* 0x00001008040085b4 */ /* 0x0003e20008011000 */
[----:B------:R1:W-:Y:S01]  /*5860*/  @!P1 SYNCS.ARRIVE.TRANS64.RED.A0TR RZ, [UR21+0x68], R0 ;  /* 0x00006800ffff99a7 */ /* 0x0003e20008300415 */
[----:B------:R-:W-:Y:S01]  /*5870*/  SYNCS.ARRIVE.TRANS64.RED.A1T0 RZ, [UR31], RZ ;  /* 0x000000ffffff79a7 */ /* 0x000fe2000810041f */
[----:B------:R-:W2:Y:S02]  /*5880*/  SYNCS.PHASECHK.TRANS64.TRYWAIT P2, [UR21+0x90], R7 ;  /* 0x00009007ff0075a7 */ /* 0x000ea40008041115 */
[----:B-12---:R-:W-:Y:S05]  /*5890*/  @!P2 BRA `(.L_x_85) ;  /* 0x0000009400d0a947 */ /* 0x006fea0003800000 */
.L_x_213:
        /* <DEDUP_REMOVED lines=47> */
.L_x_215:
[----:B------:R-:W-:Y:S01]  /*5b90*/  @!P1 R2UR UR5, R4 ;  /* 0x00000000040592ca */ /* 0x000fe200000e0000 */
[----:B------:R-:W-:Y:S01]  /*5ba0*/  VOTEU.ALL UP1, P1 ;  /* 0x0000000000ff7886 */ /* 0x000fe20000820000 */
[----:B------:R-:W-:Y:S01]  /*5bb0*/  ISETP.NE.OR P0, PT, RZ, UR7, P1 ;  /* 0x00000007ff007c0c */ /* 0x000fe20008f05670 */
[----:B------:R-:W-:Y:S01]  /*5bc0*/  UIADD3 UR46, UPT, UPT, UR46, 0x1, URZ ;  /* 0x000000012e2e7890 */ /* 0x000fe2000fffe0ff */
[----:B------:R-:W-:Y:S01]  /*5bd0*/  @!P1 R2UR UR4, R2 ;  /* 0x00000000020492ca */ /* 0x000fe200000e0000 */
[----:B------:R-:W-:Y:S01]  /*5be0*/  UMOV UR7, 0x10000000 ;  /* 0x1000000000077882 */ /* 0x000fe20000000000 */
[----:B------:R-:W-:Y:S01]  /*5bf0*/  VOTEU.ALL UP0, P1 ;  /* 0x0000000000ff7886 */ /* 0x000fe20000800000 */
[----:B------:R-:W-:Y:S01]  /*5c00*/  UMOV UR9, UR33 ;  /* 0x0000002100097c82 */ /* 0x000fe20008000000 */
[----:B------:R-:W-:Y:S01]  /*5c10*/  UMOV UR10, UR26 ;  /* 0x0000001a000a7c82 */ /* 0x000fe20008000000 */
[----:B------:R-:W-:Y:S01]  /*5c20*/  UMOV UR12, UR36 ;  /* 0x00000024000c7c82 */ /* 0x000fe20008000000 */
[----:B------:R-:W-:Y:S01]  /*5c30*/  VIADD R10, R10, 0x1 ;  /* 0x000000010a0a7836 */ /* 0x000fe20000000000 */
[----:B------:R-:W-:Y:S01]  /*5c40*/  @!UP0 UIADD3 UR6, UPT, UPT, UR29, 0xe0, URZ ;  /* 0x000000e01d068890 */ /* 0x000fe2000fffe0ff */
[----:B------:R-:W-:Y:S01]  /*5c50*/  R2UR UR17, R85 ;  /* 0x00000000551172ca */ /* 0x000fe200000e0000 */
[----:B------:R-:W-:Y:S01]  /*5c60*/  IMAD.U32 R4, RZ, RZ, UR5 ;  /* 0x00000005ff047e24 */ /* 0x000fe2000f8e00ff */
[----:B------:R-:W-:Y:S01]  /*5c70*/  @!UP0 UIADD3 UR8, UPT, UPT, UR21, 0xc200, URZ ;  /* 0x0000c20015088890 */ /* 0x000fe2000fffe0ff */
[----:B------:R-:W-:Y:S01]  /*5c80*/  R2UR UR16, R86 ;  /* 0x00000000561072ca */ /* 0x000fe200000e0000 */
[----:B------:R-:W-:Y:S01]  /*5c90*/  UMOV UR36, UR47 ;  /* 0x0000002f00247c82 */ /* 0x000fe20008000000 */
[----:B-1----:R-:W-:Y:S01]  /*5ca0*/  @!P1 IMAD.U32 R0, RZ, RZ, UR6 ;  /* 0x00000006ff009e24 */ /* 0x002fe2000f8e00ff */
[----:B------:R-:W-:Y:S01]  /*5cb0*/  UMOV UR6, 0x0 ;  /* 0x0000000000067882 */ /* 0x000fe20000000000 */
[----:B------:R-:W-:Y:S01]  /*5cc0*/  IMAD.U32 R5, RZ, RZ, UR4 ;  /* 0x00000004ff057e24 */ /* 0x000fe2000f8e00ff */
[----:B------:R-:W-:Y:S01]  /*5cd0*/  @!P1 R2UR UR4, R4 ;  /* 0x00000000040492ca */ /* 0x000fe200000e0000 */
[----:B------:R-:W-:Y:S01]  /*5ce0*/  @!P0 IMAD R0, RZ, RZ, UR29 ;  /* 0x0000001dff008e24 */ /* 0x000fe2000f8e02ff */
[----:B------:R-:W-:Y:S02]  /*5cf0*/  PLOP3.LUT P0, PT, P1, PT, PT, 0x8, 0x80 ;  /* 0x000000000080781c */ /* 0x000fe40000f0e170 */
[----:B------:R-:W-:Y:S01]  /*5d00*/  @!P1 R2UR UR5, R5 ;  /* 0x00000000050592ca */ /* 0x000fe200000e0000 */
[----:B------:R-:W-:Y:S10]  /*5d10*/  UIADD3 UR27, UPT, UPT, UR13, UR17, URZ ;  /* 0x000000110d1b7290 */ /* 0x000ff4000fffe0ff */
        /* <DEDUP_REMOVED lines=14> */
[----:B------:R1:W-:Y:S01]  /*5e00*/  @!UP1 UTMALDG.3D [UR8], [UR4], desc[UR6] ;  /* 0x00000608040095b4 */ /* 0x0003e20008011000 */
[----:B------:R-:W-:Y:S01]  /*5e10*/  UPLOP3.LUT UP1, UPT, UPT, UPT, UPT, 0x80, 0x8 ;  /* 0x000000000008789c */ /* 0x000fe20003f2f070 */
[----:B-1----:R-:W-:Y:S01]  /*5e20*/  @P0 R2UR.BROADCAST UR11, R0 ;  /* 0x00000000000b02ca */ /* 0x002fe200008e0000 */
[----:B------:R-:W-:Y:S01]  /*5e30*/  @!UP0 UIADD3 UR10, UPT, UPT, UR26, 0x60, URZ ;  /* 0x000000601a0a8890 */ /* 0x000fe2000fffe0ff */
[C---:B------:R-:W-:Y:S01]  /*5e40*/  ISETP.NE.AND P0, PT, R10.reuse, 0x2, PT ;  /* 0x000000020a00780c */ /* 0x040fe20003f05270 */
[----:B------:R-:W-:Y:S01]  /*5e50*/  @!UP0 UIADD3 UR8, UPT, UPT, UR21, 0xf200, URZ ;  /* 0x0000f20015088890 */ /* 0x000fe2000fffe0ff */
[----:B------:R-:W-:Y:S02]  /*5e60*/  VOTEU.ALL UP0, P1 ;  /* 0x0000000000ff7886 */ /* 0x000fe40000800000 */
[----:B------:R-:W-:Y:S01]  /*5e70*/  SEL R0, RZ, 0x1, P0 ;  /* 0x00000001ff007807 */ /* 0x000fe20000000000 */
[----:B------:R-:W-:Y:S01]  /*5e80*/  UIADD3 UR26, UPT, UPT, UR14, UR16, URZ ;  /* 0x000000100e1a7290 */ /* 0x000fe2000fffe0ff */
[----:B------:R-:W-:Y:S02]  /*5e90*/  SEL R10, R10, RZ, P0 ;  /* 0x000000ff0a0a7207 */ /* 0x000fe40000000000 */
[----:B------:R-:W-:Y:S03]  /*5ea0*/  LOP3.LUT R9, R9, R0, RZ, 0x3c, !PT ;  /* 0x0000000009097212 */ /* 0x000fe600078e3cff */
[----:B------:R1:W-:Y:S01]  /*5eb0*/  @!UP0 UTMALDG.3D [UR8], [UR4], desc[UR6] ;  /* 0x00000608040085b4 */ /* 0x0003e20008011000 */
[----:B------:R1:W-:Y:S01]  /*5ec0*/  @!P1 SYNCS.ARRIVE.TRANS64.RED.A0TR RZ, [UR21+0x78], R3 ;  /* 0x00007803ffff99a7 */ /* 0x0003e20008300415 */
[----:B------:R-:W-:Y:S01]  /*5ed0*/  SYNCS.ARRIVE.TRANS64.RED.A1T0 RZ, [UR32], RZ ;  /* 0x000000ffffff79a7 */ /* 0x000fe20008100420 */
[----:B------:R-:W-:Y:S05]  /*5ee0*/  BRA.U UP3, `(.L_x_87) ;  /* 0xffffffdd03d47547 */ /* 0x000fea000b83ffff */
[----:B------:R-:W2:Y:S02]  /*5ef0*/  SYNCS.PHASECHK.TRANS64.TRYWAIT P0, [UR21+0x80], R6 ;  /* 0x00008006ff0075a7 */ /* 0x000ea40008001115 */
[----:B--2---:R-:W-:Y:S05]  /*5f00*/  @!P0 BRA `(.L_x_88) ;  /* 0x0000009000648947 */ /* 0x004fea0003800000 */
.L_x_217:
[----:B------:R-:W2:Y:S02]  /*5f10*/  SYNCS.PHASECHK.TRANS64.TRYWAIT P0, [UR21+0x88], R6 ;  /* 0x00008806ff0075a7 */ /* 0x000ea40008001115 */
[----:B--2---:R-:W-:Y:S05]  /*5f20*/  @!P0 BRA `(.L_x_89) ;  /* 0x0000009000748947 */ /* 0x004fea0003800000 */
.L_x_219:
[----:B------:R-:W2:Y:S01]  /*5f30*/  SYNCS.PHASECHK.TRANS64.TRYWAIT P0, [UR21+0x90], R6 ;  /* 0x00009006ff0075a7 */ /* 0x000ea20008001115 */
[----:B------:R-:W-:Y:S01]  /*5f40*/  HFMA2 R0, -RZ, RZ, 0, 5.9604644775390625e-08 ;  /* 0x00000001ff007431 */ /* 0x000fe200000001ff */
[----:B--2---:R-:W-:Y:S06]  /*5f50*/  @!P0 BRA `(.L_x_90) ;  /* 0x0000009000808947 */ /* 0x004fec0003800000 */
.L_x_221:
[----:B------:R-:W-:Y:S02]  /*5f60*/  MOV R2, UR21 ;  /* 0x0000001500027c02 */ /* 0x000fe40008000f00 */
[----:B-1----:R-:W-:-:S07]  /*5f70*/  SHF.L.U32 R3, R0, 0x1f, RZ ;  /* 0x0000001f00037819 */ /* 0x002fce00000006ff */
.L_x_91:
[----:B-1----:R1:W2:Y:S02]  /*5f80*/  SYNCS.PHASECHK.TRANS64.TRYWAIT P0, [R2+URZ+0x98], R3 ;  /* 0x00009803020075a7 */ /* 0x0022a400080011ff */
[----:B--2---:R-:W-:Y:S05]  /*5f90*/  @!P0 NANOSLEEP.SYNCS 0x989680 ;  /* 0x009896800000895d */ /* 0x004fea0003900000 */
[----:B------:R-:W2:Y:S02]  /*5fa0*/  @!P0 SYNCS.PHASECHK.TRANS64 P0, [R2+URZ+0x98], R3 ;  /* 0x00009803020085a7 */ /* 0x000ea400080010ff */
[----:B--2---:R-:W-:Y:S05]  /*5fb0*/  @P0 EXIT ;  /* 0x000000000000094d */ /* 0x004fea0003800000 */
[----:B------:R-:W-:Y:S05]  /*5fc0*/  BRA `(.L_x_91) ;  /* 0xfffffffc00ec7947 */ /* 0x000fea000383ffff */
.L_x_72:
[----:B------:R-:W-:-:S06]  /*5fd0*/  UISETP.GE.AND UP0, UPT, UR18, 0x4, UPT ;  /* 0x000000041200788c */ /* 0x000fcc000bf06270 */
[----:B------:R-:W-:-:S13]  /*5fe0*/  PLOP3.LUT P0, PT, PT, PT, UP0, 0x80, 0x8 ;  /* 0x000000000008781c */ /* 0x000fda0003f0f008 */
[----:B------:R-:W-:Y:S05]  /*5ff0*/  @!P0 EXIT ;  /* 0x000000000000894d */ /* 0x000fea0003800000 */
[----:B------:R-:W-:Y:S01]  /*6000*/  BAR.SYNC.DEFER_BLOCKING 0x6, 0xa0 ;  /* 0x0182800000007b1d */ /* 0x000fe20000010000 */
[C---:B------:R-:W-:Y:S01]  /*6010*/  IMAD.SHL.U32 R0, R95.reuse, 0x4, RZ ;  /* 0x000000045f007824 */ /* 0x040fe200078e00ff */
[C---:B------:R-:W-:Y:S01]  /*6020*/  SHF.L.U32 R81, R95.reuse, 0x7, RZ ;  /* 0x000000075f517819 */ /* 0x040fe200000006ff */
[----:B------:R-:W-:Y:S01]  /*6030*/  HFMA2 R94, -RZ, RZ, 0, 9.5367431640625e-06 ;  /* 0x000000a0ff5e7431 */ /* 0x000fe200000001ff */
[C---:B------:R-:W-:Y:S01]  /*6040*/  R2P PR, R95.reuse, 0x18 ;  /* 0x000000185f007804 */ /* 0x040fe20000000000 */
[----:B------:R-:W-:Y:S01]  /*6050*/  IMAD.U32 R2, R95, 0x10000, RZ ;  /* 0x000100005f027824 */ /* 0x000fe200078e00ff */
[----:B------:R-:W1:Y:S02]  /*6060*/  LDCU UR4, c[0x0][0x370] ;  /* 0x00006e00ff0477ac */ /* 0x000e640008000800 */
[----:B------:R-:W2:Y:S01]  /*6070*/  LDC.64 R76, c[0x0][0xab0] ;  /* 0x0002ac00ff4c7b82 */ /* 0x000ea20000000a00 */
[----:B------:R-:W-:Y:S01]  /*6080*/  LOP3.LUT R81, R81, 0x307c, R0, 0xc8, !PT ;  /* 0x0000307c51517812 */ /* 0x000fe200078ec800 */
[----:B------:R-:W-:Y:S01]  /*6090*/  IMAD.MOV.U32 R91, RZ, RZ, RZ ;  /* 0x000000ffff5b7224 */ /* 0x000fe200078e00ff */
[----:B------:R-:W-:Y:S01]  /*60a0*/  UMOV UR46, 0x400 ;  /* 0x00000400002e7882 */ /* 0x000fe20000000000 */
[----:B------:R-:W-:Y:S01]  /*60b0*/  LOP3.LUT R2, R2, 0x600000, RZ, 0xc0, !PT ;  /* 0x0060000002027812 */ /* 0x000fe200078ec0ff */
[----:B------:R-:W-:Y:S01]  /*60c0*/  ULEA UR46, UR54, UR46, 0x18 ;  /* 0x0000002e362e7291 */ /* 0x000fe2000f8ec0ff */
[----:B------:R-:W-:Y:S01]  /*60d0*/  LOP3.LUT R95, R95, 0x60, RZ, 0xc0, !PT ;  /* 0x000000605f5f7812 */ /* 0x000fe200078ec0ff */
[----:B------:R-:W-:Y:S01]  /*60e0*/  IMAD.MOV.U32 R93, RZ, RZ, RZ ;  /* 0x000000ffff5d7224 */ /* 0x000fe200078e00ff */
[----:B------:R-:W3:Y:S01]  /*60f0*/  LDC.64 R74, c[0x0][0xaa8] ;  /* 0x0002aa00ff4a7b82 */ /* 0x000ee20000000a00 */
[----:B------:R-:W-:Y:S01]  /*6100*/  SEL R94, R94, 0x60, !P3 ;  /* 0x000000605e5e7807 */ /* 0x000fe20005800000 */
[----:B------:R-:W4:Y:S01]  /*6110*/  LDCU.64 UR56, c[0x0][0x348] ;  /* 0x00006900ff3877ac */ /* 0x000f220008000a00 */
[----:B------:R-:W-:Y:S01]  /*6120*/  VIADD R73, R81, UR46 ;  /* 0x0000002e51497c36 */ /* 0x000fe20008000000 */
[----:B------:R-:W-:-:S03]  /*6130*/  UMOV UR37, URZ ;  /* 0x000000ff00257c82 */ /* 0x000fc60008000000 */
[C---:B------:R-:W-:Y:S01]  /*6140*/  VIADD R79, R73.reuse, 0x340 ;  /* 0x00000340494f7836 */ /* 0x040fe20000000000 */
[----:B------:R-:W-:Y:S01]  /*6150*/  IADD3 R0, PT, PT, R73, 0x200, RZ ;  /* 0x0000020049007810 */ /* 0x000fe20007ffe0ff */
[----:B-1----:R-:W-:Y:S01]  /*6160*/  IMAD.U32 R84, RZ, RZ, UR4 ;  /* 0x00000004ff547e24 */ /* 0x002fe2000f8e00ff */
[----:B------:R-:W1:Y:S01]  /*6170*/  LDCU.64 UR4, c[0x0][0xa90] ;  /* 0x00015200ff0477ac */ /* 0x000e620008000a00 */
[----:B------:R-:W4:Y:S02]  /*6180*/  LDS R3, [UR46+0x130] ;  /* 0x0001302eff037984 */ /* 0x000f240008000800 */
[----:B------:R-:W-:Y:S01]  /*6190*/  @P4 VIADD R79, R0, 0xc0 ;  /* 0x000000c0004f4836 */ /* 0x000fe20000000000 */
[----:B------:R-:W2:Y:S01]  /*61a0*/  LDCU UR44, c[0x0][0xd0c] ;  /* 0x0001a180ff2c77ac */ /* 0x000ea20008000800 */
[----:B------:R-:W2:Y:S01]  /*61b0*/  LDCU UR41, c[0x0][0xd30] ;  /* 0x0001a600ff2977ac */ /* 0x000ea20008000800 */
[----:B------:R-:W2:Y:S01]  /*61c0*/  LDCU.64 UR58, c[0x0][0xa88] ;  /* 0x00015100ff3a77ac */ /* 0x000ea20008000a00 */
[----:B------:R-:W2:Y:S01]  /*61d0*/  LDCU.64 UR42, c[0x0][0xd28] ;  /* 0x0001a500ff2a77ac */ /* 0x000ea20008000a00 */
[----:B-1----:R-:W-:Y:S01]  /*61e0*/  IMAD.U32 R83, RZ, RZ, UR4 ;  /* 0x00000004ff537e24 */ /* 0x002fe2000f8e00ff */
[----:B------:R-:W-:Y:S01]  /*61f0*/  MOV R82, UR5 ;  /* 0x0000000500527c02 */ /* 0x000fe20008000f00 */
[----:B------:R-:W1:Y:S01]  /*6200*/  LDCU UR4, c[0x0][0x374] ;  /* 0x00006e80ff0477ac */ /* 0x000e620008000800 */
[----:B------:R-:W-:Y:S01]  /*6210*/  UIADD3 UR5, UPT, UPT, UR46, 0xd8, URZ ;  /* 0x000000d82e057890 */ /* 0x000fe2000fffe0ff */
[----:B------:R-:W2:Y:S03]  /*6220*/  LDCU.128 UR60, c[0x0][0xd10] ;  /* 0x0001a200ff3c77ac */ /* 0x000ea60008000c00 */
[----:B------:R-:W-:Y:S01]  /*6230*/  ULOP3.LUT UR5, UR5, 0xfefffff8, URZ, 0xc0, !UPT ;  /* 0xfefffff805057892 */ /* 0x000fe2000f8ec0ff */
[----:B------:R-:W-:Y:S01]  /*6240*/  UMOV UR55, URZ ;  /* 0x000000ff00377c82 */ /* 0x000fe20008000000 */
[----:B------:R-:W-:-:S04]  /*6250*/  UMOV UR52, URZ ;  /* 0x000000ff00347c82 */ /* 0x000fc80008000000 */
[----:B------:R-:W-:Y:S01]  /*6260*/  MOV R98, UR5 ;  /* 0x0000000500627c02 */ /* 0x000fe20008000f00 */
[----:B-1----:R-:W-:Y:S01]  /*6270*/  IMAD.U32 R96, RZ, RZ, UR4 ;  /* 0x00000004ff607e24 */ /* 0x002fe2000f8e00ff */
[----:B------:R-:W-:Y:S01]  /*6280*/  UIADD3 UR4, UPT, UPT, UR46, 0x200, URZ ;  /* 0x000002002e047890 */ /* 0x000fe2000fffe0ff */
[----:B----4-:R-:W-:-:S05]  /*6290*/  IADD3 R2, PT, PT, R3, R2, RZ ;  /* 0x0000000203027210 */ /* 0x010fca0007ffe0ff */
[----:B--23--:R-:W-:-:S07]  /*62a0*/  MOV R88, UR4 ;  /* 0x0000000400587c02 */ /* 0x00cfce0008000f00 */
.L_x_167:
[----:B------:R-:W-:Y:S02]  /*62b0*/  LEA R0, R91, UR46, 0x3 ;  /* 0x0000002e5b007c11 */ /* 0x000fe4000f8e18ff */
[----:B------:R-:W-:Y:S02]  /*62c0*/  SHF.L.U32 R3, R93, 0x1f, RZ ;  /* 0x0000001f5d037819 */ /* 0x000fe400000006ff */
[----:B-1----:R-:W-:Y:S02]  /*62d0*/  LEA R5, R91, UR46, 0x4 ;  /* 0x0000002e5b057c11 */ /* 0x002fe4000f8e20ff */
[----:B------:R-:W1:Y:S02]  /*62e0*/  SYNCS.PHASECHK.TRANS64.TRYWAIT P0, [R0+URZ+0xb0], R3 ;  /* 0x0000b003000075a7 */ /* 0x000e6400080011ff */
[----:B-1-3--:R-:W-:Y:S05]  /*62f0*/  @!P0 BRA `(.L_x_92) ;  /* 0x0000008c00b08947 */ /* 0x00afea0003800000 */
.L_x_222:
[----:B------:R-:W-:Y:S01]  /*6300*/  R2UR UR7, R97 ;  /* 0x00000000610772ca */ /* 0x000fe200000e0000 */
[----:B------:R-:W2:Y:S01]  /*6310*/  LDS.128 R4, [R5+0x110] ;  /* 0x0001100005047984 */ /* 0x000ea20000000c00 */
[----:B-1----:R-:W-:Y:S01]  /*6320*/  VIADD R0, R0, 0xc0 ;  /* 0x000000c000007836 */ /* 0x002fe20000000000 */
[----:B------:R-:W-:Y:S04]  /*6330*/  UISETP.GE.AND UP0, UPT, UR45, 0x1, UPT ;  /* 0x000000012d00788c */ /* 0x000fe8000bf06270 */
[----:B------:R-:W-:Y:S01]  /*6340*/  PRMT R0, RZ, 0x654, R0 ;  /* 0x00000654ff007816 */ /* 0x000fe20000000000 */
[----:B------:R-:W-:Y:S01]  /*6350*/  @!PT LDS RZ, [RZ] ;  /* 0x00000000fffff984 */ /* 0x000fe20000000800 */
[----:B------:R-:W-:Y:S01]  /*6360*/  @!PT LDS RZ, [RZ] ;  /* 0x00000000fffff984 */ /* 0x000fe20000000800 */
[----:B------:R-:W-:Y:S01]  /*6370*/  @!PT LDS RZ, [RZ] ;  /* 0x00000000fffff984 */ /* 0x000fe20000000800 */
[----:B------:R-:W-:Y:S01]  /*6380*/  @!PT LDS RZ, [RZ] ;  /* 0x00000000fffff984 */ /* 0x000fe20000000800 */
[----:B------:R1:W-:Y:S06]  /*6390*/  MEMBAR.ALL.CTA ;  /* 0x0000000000007992 */ /* 0x0003ec0000008000 */
[----:B-1----:R-:W1:Y:S02]  /*63a0*/  FENCE.VIEW.ASYNC.S ;  /* 0x00000000000073c6 */ /* 0x002e640000000000 */
[----:B-1----:R1:W-:Y:S01]  /*63b0*/  SYNCS.ARRIVE.TRANS64.RED.A1T0 RZ, [R0+URZ], RZ ;  /* 0x000000ff00ff79a7 */ /* 0x0023e200081004ff */
[----:B--2---:R-:W-:Y:S11]  /*63c0*/  LOP3.LUT P0, RZ, R6, 0x1, RZ, 0xc0, !PT ;  /* 0x0000000106ff7812 */ /* 0x004ff6000780c0ff */
[----:B------:R-:W-:Y:S02]  /*63d0*/  @!UPT UIADD3 URZ, UPT, UPT, URZ, URZ, URZ ;  /* 0x000000fffffff290 */ /* 0x000fe4000fffe0ff */
[----:B------:R-:W-:Y:S01]  /*63e0*/  VOTEU.ANY UP1, P0 ;  /* 0x0000000000ff7886 */ /* 0x000fe20000020100 */
[----:B------:R-:W-:Y:S01]  /*63f0*/  PLOP3.LUT P0, PT, PT, PT, UP1, 0x80, 0x8 ;  /* 0x000000000008781c */ /* 0x000fe20003f0f018 */
[----:B------:R-:W-:Y:S06]  /*6400*/  UP2UR UR4, UPR, URZ, 0x2 ;  /* 0x00000002ff047883 */ /* 0x000fec0008000000 */
[----:B------:R-:W-:Y:S06]  /*6410*/  IMAD.U32 R99, RZ, RZ, UR4 ;  /* 0x00000004ff637e24 */ /* 0x000fec000f8e00ff */
[----:B------:R-:W-:Y:S02]  /*6420*/  @P0 SHF.R.U32.HI R3, RZ, 0x10, R5 ;  /* 0x00000010ff030819 */ /* 0x000fe40000011605 */
[----:B------:R-:W-:Y:S02]  /*6430*/  @P0 MOV R8, R4 ;  /* 0x0000000400080202 */ /* 0x000fe40000000f00 */
[----:B------:R-:W-:Y:S02]  /*6440*/  @P0 R2UR UR4, R3 ;  /* 0x00000000030402ca */ /* 0x000fe400000e0000 */
[----:B------:R-:W-:Y:S02]  /*6450*/  @P0 LOP3.LUT R4, R5, 0xffff, RZ, 0xc0, !PT ;  /* 0x0000ffff05040812 */ /* 0x000fe400078ec0ff */
[----:B------:R-:W-:Y:S02]  /*6460*/  @P0 R2UR UR6, R8 ;  /* 0x00000000080602ca */ /* 0x000fe400000e0000 */
[----:B------:R-:W-:Y:S07]  /*6470*/  @P0 R2UR UR5, R4 ;  /* 0x00000000040502ca */ /* 0x000fee00000e0000 */
[----:B------:R-:W-:Y:S02]  /*6480*/  @UP1 UMOV UR7, UR4 ;  /* 0x0000000400071c82 */ /* 0x000fe40008000000 */
[----:B------:R-:W-:Y:S02]  /*6490*/  IMAD.U32 R97, RZ, RZ, UR7 ;  /* 0x00000007ff617e24 */ /* 0x000fe4000f8e00ff */
[----:B------:R-:W-:Y:S02]  /*64a0*/  @UP1 UMOV UR39, UR6 ;  /* 0x0000000600271c82 */ /* 0x000fe40008000000 */
[----:B------:R-:W-:Y:S01]  /*64b0*/  @UP1 UMOV UR38, UR5 ;  /* 0x0000000500261c82 */ /* 0x000fe20008000000 */
[----:B-1----:R-:W-:Y:S05]  /*64c0*/  BRA.U !UP0, `(.L_x_93) ;  /* 0x0000000108d47547 */ /* 0x002fea000b800000 */
[----:B------:R-:W1:Y:S01]  /*64d0*/  LDCU UR13, c[0x0][0xd20] ;  /* 0x0001a400ff0d77ac */ /* 0x000e620008000800 */
[----:B------:R-:W-:Y:S02]  /*64e0*/  R2UR UR14, R96 ;  /* 0x00000000600e72ca */ /* 0x000fe400000e0000 */
[----:B------:R-:W-:Y:S01]  /*64f0*/  R2UR UR12, R84 ;  /* 0x00000000540c72ca */ /* 0x000fe200000e0000 */
[----:B------:R-:W-:Y:S02]  /*6500*/  UISETP.NE.AND UP0, UPT, UR62, 0x1, UPT ;  /* 0x000000013e00788c */ /* 0x000fe4000bf05270 */
[----:B------:R-:W-:Y:S02]  /*6510*/  UIMAD.WIDE.U32 UR8, UR38, UR63, URZ ;  /* 0x0000003f260872a5 */ /* 0x000fe4000f8e00ff */
[----:B------:R-:W-:Y:S02]  /*6520*/  UISETP.NE.AND UP1, UPT, UR44, 0x1, UPT ;  /* 0x000000012c00788c */ /* 0x000fe4000bf25270 */
[----:B------:R-:W-:Y:S02]  /*6530*/  UIMAD.WIDE.U32 UR10, UR39, UR60, URZ ;  /* 0x0000003c270a72a5 */ /* 0x000fe4000f8e00ff */
[----:B------:R-:W-:Y:S02]  /*6540*/  UISETP.NE.AND UP2, UPT, UR45, 0x1, UPT ;  /* 0x000000012d00788c */ /* 0x000fe4000bf45270 */
[----:B------:R-:W-:Y:S02]  /*6550*/  UIMAD.WIDE.U32 UR4, UR14, UR63, URZ ;  /* 0x0000003f0e0472a5 */ /* 0x000fe4000f8e00ff */
[----:B------:R-:W-:Y:S05]  /*6560*/  UIMAD.WIDE.U32 UR6, UR12, UR60, URZ ;  /* 0x0000003c0c0672a5 */ /* 0x000fea000f8e00ff */
[----:B------:R-:W-:Y:S02]  /*6570*/  UMOV UR4, UR5 ;  /* 0x0000000500047c82 */ /* 0x000fe40008000000 */
[----:B-1----:R-:W-:Y:S03]  /*6580*/  USHF.R.U32.HI UR5, URZ, UR13, UR4 ;  /* 0x0000000dff057299 */ /* 0x002fe60008011604 */
[----:B------:R-:W-:Y:S02]  /*6590*/  UMOV UR4, UR7 ;  /* 0x0000000700047c82 */ /* 0x000fe40008000000 */
[----:B------:R-:W-:Y:S02]  /*65a0*/  USHF.R.U32.HI UR7, URZ, UR61, UR4 ;  /* 0x0000003dff077299 */ /* 0x000fe40008011604 */
[----:B------:R-:W-:Y:S02]  /*65b0*/  USEL UR4, UR14, UR5, !UP0 ;  /* 0x000000050e047287 */ /* 0x000fe4000c000000 */
[----:B------:R-:W-:Y:S01]  /*65c0*/  USEL UR7, UR12, UR7, !UP1 ;  /* 0x000000070c077287 */ /* 0x000fe2000c800000 */
[----:B------:R-:W-:Y:S01]  /*65d0*/  UMOV UR5, UR9 ;  /* 0x0000000900057c82 */ /* 0x000fe20008000000 */
[----:B------:R-:W-:Y:S02]  /*65e0*/  UIMAD.WIDE.U32 UR8, UR4, UR42, URZ ;  /* 0x0000002a040872a5 */ /* 0x000fe4000f8e00ff */
[----:B------:R-:W-:Y:S03]  /*65f0*/  USHF.R.U32.HI UR6, URZ, UR13, UR5 ;  /* 0x0000000dff067299 */ /* 0x000fe60008011605 */
[----:B------:R-:W-:Y:S01]  /*6600*/  UMOV UR5, UR11 ;  /* 0x0000000b00057c82 */ /* 0x000fe20008000000 */
[----:B------:R-:W-:Y:S02]  /*6610*/  UIMAD.WIDE.U32 UR10, UR7, UR42, URZ ;  /* 0x0000002a070a72a5 */ /* 0x000fe4000f8e00ff */
[----:B------:R-:W-:Y:S02]  /*6620*/  USEL UR6, UR38, UR6, !UP0 ;  /* 0x0000000626067287 */ /* 0x000fe4000c000000 */
[----:B------:R-:W-:Y:S01]  /*6630*/  USHF.R.U32.HI UR5, URZ, UR61, UR5 ;  /* 0x0000003dff057299 */ /* 0x000fe20008011605 */
[----:B------:R-:W-:Y:S02]  /*6640*/  UMOV UR8, UR9 ;  /* 0x0000000900087c82 */ /* 0x000fe40008000000 */
[----:B------:R-:W-:Y:S01]  /*6650*/  UMOV UR10, UR11 ;  /* 0x0000000b000a7c82 */ /* 0x000fe20008000000 */
[----:B------:R-:W-:Y:S02]  /*6660*/  @UP2 USHF.R.U32.HI UR4, URZ, UR43, UR8 ;  /* 0x0000002bff042299 */ /* 0x000fe40008011608 */
[----:B------:R-:W-:Y:S02]  /*6670*/  @UP2 USHF.R.U32.HI UR7, URZ, UR43, UR10 ;  /* 0x0000002bff072299 */ /* 0x000fe4000801160a */
[----:B------:R-:W-:Y:S02]  /*6680*/  UIMAD UR4, UR45, UR4, URZ ;  /* 0x000000042d0472a4 */ /* 0x000fe4000f8e02ff */
[----:B------:R-:W-:Y:S02]  /*6690*/  UIMAD.WIDE.U32 UR10, UR6, UR42, URZ ;  /* 0x0000002a060a72a5 */ /* 0x000fe4000f8e00ff */
[----:B------:R-:W-:Y:S02]  /*66a0*/  USEL UR5, UR39, UR5, !UP1 ;  /* 0x0000000527057287 */ /* 0x000fe4000c800000 */
[----:B------:R-:W-:Y:S02]  /*66b0*/  UIMAD UR8, UR45, UR7, URZ ;  /* 0x000000072d0872a4 */ /* 0x000fe4000f8e02ff */
[----:B------:R-:W-:Y:S03]  /*66c0*/  UISETP.GE.AND UP0, UPT, UR6, UR4, UPT ;  /* 0x000000040600728c */ /* 0x000fe6000bf06270 */
[----:B------:R-:W-:Y:S01]  /*66d0*/  UMOV UR4, UR11 ;  /* 0x0000000b00047c82 */ /* 0x000fe20008000000 */
[----:B------:R-:W-:Y:S02]  /*66e0*/  UISETP.GE.OR UP0, UPT, UR5, UR8, UP0 ;  /* 0x000000080500728c */ /* 0x000fe40008706670 */
[----:B------:R-:W-:Y:S02]  /*66f0*/  USHF.R.U32.HI UR4, URZ, UR43, UR4 ;  /* 0x0000002bff047299 */ /* 0x000fe40008011604 */
[----:B------:R-:W-:Y:S02]  /*6700*/  UIMAD.WIDE.U32 UR8, UR5, UR42, URZ ;  /* 0x0000002a050872a5 */ /* 0x000fe4000f8e00ff */
[----:B------:R-:W-:Y:S02]  /*6710*/  USEL UR11, UR6, UR4, !UP2 ;  /* 0x00000004060b7287 */ /* 0x000fe4000d000000 */
[----:B------:R-:W-:Y:S02]  /*6720*/  UIADD3 UR8, UPT, UPT, -UR5, URZ, URZ ;  /* 0x000000ff05087290 */ /* 0x000fe4000fffe1ff */
[----:B------:R-:W-:Y:S01]  /*6730*/  UIADD3 UR10, UPT, UPT, -UR11, URZ, URZ ;  /* 0x000000ff0b0a7290 */ /* 0x000fe2000fffe1ff */
[----:B------:R-:W-:Y:S01]  /*6740*/  @!UP0 UMOV UR4, UR9 ;  /* 0x0000000900048c82 */ /* 0x000fe20008000000 */
[----:B------:R-:W-:Y:S02]  /*6750*/  UIADD3 UR9, UPT, UPT, -UR6, URZ, URZ ;  /* 0x000000ff06097290 */ /* 0x000fe4000fffe1ff */
[----:B------:R-:W-:Y:S02]  /*6760*/  @!UP0 USHF.R.U32.HI UR4, URZ, UR43, UR4 ;  /* 0x0000002bff048299 */ /* 0x000fe40008011604 */
[----:B------:R-:W-:Y:S02]  /*6770*/  UIMAD UR10, UR45, UR10, UR6 ;  /* 0x0000000a2d0a72a4 */ /* 0x000fe4000f8e0206 */
[----:B------:R-:W-:Y:S04]  /*6780*/  @!UP0 USEL UR4, UR5, UR4, !UP2 ;  /* 0x0000000405048287 */ /* 0x000fe8000d000000 */
[----:B------:R-:W-:Y:S02]  /*6790*/  @!UP0 UIMAD UR10, UR7, UR10, UR4 ;  /* 0x0000000a070a82a4 */ /* 0x000fe4000f8e0204 */
[----:B------:R-:W-:Y:S02]  /*67a0*/  @!UP0 UIADD3 UR11, UPT, UPT, UR11, -UR4, URZ ;  /* 0x800000040b0b8290 */ /* 0x000fe4000fffe0ff */
[----:B------:R-:W-:Y:S02]  /*67b0*/  UIMAD UR7, UR44, UR8, UR39 ;  /* 0x000000082c0772a4 */ /* 0x000fe4000f8e0227 */
[----:B------:R-:W-:Y:S02]  /*67c0*/  @!UP0 UIMAD UR6, UR11, UR45, UR5 ;  /* 0x0000002d0b0682a4 */ /* 0x000fe4000f8e0205 */
[----:B------:R-:W-:Y:S01]  /*67d0*/  UIMAD UR4, UR62, UR9, UR38 ;  /* 0x000000093e0472a4 */ /* 0x000fe2000f8e0226 */
[----:B------:R-:W-:Y:S02]  /*67e0*/  @!UP0 UMOV UR5, UR10 ;  /* 0x0000000a00058c82 */ /* 0x000fe40008000000 */
[----:B------:R-:W-:Y:S02]  /*67f0*/  UIMAD UR39, UR5, UR44, UR7 ;  /* 0x0000002c052772a4 */ /* 0x000fe4000f8e0207 */
[----:B------:R-:W-:Y:S11]  /*6800*/  UIMAD UR38, UR6, UR62, UR4 ;  /* 0x0000003e062672a4 */ /* 0x000ff6000f8e0204 */
[----:B------:R-:W-:Y:S01]  /*6810*/  @!UPT UIADD3 URZ, UPT, UPT, URZ, URZ, URZ ;  /* 0x000000fffffff290 */ /* 0x000fe2000fffe0ff */
.L_x_93:
[----:B------:R-:W-:Y:S01]  /*6820*/  UISETP.NE.AND UP0, UPT, UR41, 0x1, UPT ;  /* 0x000000012900788c */ /* 0x000fe2000bf05270 */
[----:B------:R-:W-:Y:S01]  /*6830*/  LOP3.LUT P0, RZ, R88, 0x1f0, RZ, 0xc0, !PT ;  /* 0x000001f058ff7812 */ /* 0x000fe2000780c0ff */
[----:B------:R-:W-:Y:S01]  /*6840*/  USHF.L.U32 UR53, UR27, 0x8, URZ ;  /* 0x000000081b357899 */ /* 0x000fe200080006ff */
[----:B------:R-:W-:Y:S01]  /*6850*/  BSSY.RECONVERGENT B6, `(.L_x_94) ;  /* 0x0000034000067945 */ /* 0x000fe20003800200 */
[----:B------:R-:W-:Y:S01]  /*6860*/  USHF.L.U32 UR49, UR26, 0x7, URZ ;  /* 0x000000071a317899 */ /* 0x000fe200080006ff */
[----:B------:R-:W-:Y:S06]  /*6870*/  IADD3 R91, PT, PT, R91, 0x1, RZ ;  /* 0x000000015b5b7810 */ /* 0x000fec0007ffe0ff */
[----:B------:R-:W1:Y:S01]  /*6880*/  @!UP0 LDCU.128 UR12, c[0x0][0xd10] ;  /* 0x0001a200ff0c87ac */ /* 0x000e620008000c00 */
[----:B------:R-:W2:Y:S01]  /*6890*/  @!UP0 LDCU UR5, c[0x0][0xd0c] ;  /* 0x0001a180ff0587ac */ /* 0x000ea20008000800 */
[----:B------:R-:W3:Y:S01]  /*68a0*/  @!UP0 LDCU UR10, c[0x0][0xd20] ;  /* 0x0001a400ff0a87ac */ /* 0x000ee20008000800 */
[----:B-1----:R-:W-:Y:S02]  /*68b0*/  UIMAD.WIDE.U32 UR8, UR39, UR12, URZ ;  /* 0x0000000c270872a5 */ /* 0x002fe4000f8e00ff */
[----:B------:R-:W-:Y:S02]  /*68c0*/  UIMAD.WIDE.U32 UR6, UR38, UR15, URZ ;  /* 0x0000000f260672a5 */ /* 0x000fe4000f8e00ff */
[----:B------:R-:W-:Y:S03]  /*68d0*/  @!UP0 UISETP.NE.AND UP1, UPT, UR14, 0x1, UPT ;  /* 0x000000010e00888c */ /* 0x000fe6000bf25270 */
[----:B------:R-:W-:Y:S01]  /*68e0*/  @!UP0 UMOV UR4, UR9 ;  /* 0x0000000900048c82 */ /* 0x000fe20008000000 */
[----:B--2---:R-:W-:Y:S02]  /*68f0*/  @!UP0 UISETP.NE.AND UP2, UPT, UR5, 0x1, UPT ;  /* 0x000000010500888c */ /* 0x004fe4000bf45270 */
[----:B------:R-:W-:Y:S01]  /*6900*/  @!UP0 USHF.R.U32.HI UR4, URZ, UR13, UR4 ;  /* 0x0000000dff048299 */ /* 0x000fe20008011604 */
[----:B------:R-:W-:Y:S02]  /*6910*/  @!UP0 UMOV UR6, UR7 ;  /* 0x0000000700068c82 */ /* 0x000fe40008000000 */
[----:B---3--:R-:W-:Y:S02]  /*6920*/  @!UP0 USHF.R.U32.HI UR6, URZ, UR10, UR6 ;  /* 0x0000000aff068299 */ /* 0x008fe40008011606 */
[----:B------:R-:W-:Y:S02]  /*6930*/  @!UP0 USEL UR7, UR39, UR4, !UP2 ;  /* 0x0000000427078287 */ /* 0x000fe4000d000000 */
[----:B------:R-:W-:Y:S04]  /*6940*/  @!UP0 USEL UR6, UR38, UR6, !UP1 ;  /* 0x0000000626068287 */ /* 0x000fe8000c800000 */
[----:B------:R-:W-:Y:S02]  /*6950*/  @!UP0 UIADD3 UR4, UPT, UPT, -UR7, UR6, URZ ;  /* 0x0000000607048290 */ /* 0x000fe4000fffe1ff */
[----:B------:R-:W-:Y:S02]  /*6960*/  @!UP0 UIADD3 UR6, UPT, UPT, UR7, -UR6, URZ ;  /* 0x8000000607068290 */ /* 0x000fe4000fffe0ff */
[----:B------:R-:W-:Y:S02]  /*6970*/  @!UP0 UIMAD UR39, UR4, UR5, UR39 ;  /* 0x00000005042782a4 */ /* 0x000fe4000f8e0227 */
[----:B------:R-:W-:Y:S01]  /*6980*/  @!UP0 UIMAD UR38, UR6, UR14, UR38 ;  /* 0x0000000e062682a4 */ /* 0x000fe2000f8e0226 */
[----:B------:R-:W-:Y:S11]  /*6990*/  @!P0 BRA `(.L_x_95) ;  /* 0x00000000007c8947 */ /* 0x000ff60003800000 */
[----:B------:R-:W1:Y:S01]  /*69a0*/  LDCU.64 UR8, c[0x4][0x80] ;  /* 0x01001000ff0877ac */ /* 0x000e620008000a00 */
[----:B------:R-:W-:Y:S01]  /*69b0*/  MOV R16, 0x0 ;  /* 0x0000000000107802 */ /* 0x000fe20000000f00 */
[----:B------:R-:W-:Y:S02]  /*69c0*/  HFMA2 R12, -RZ, RZ, 0, 5.9604644775390625e-08 ;  /* 0x00000001ff0c7431 */ /* 0x000fe400000001ff */
[----:B------:R-:W-:Y:S01]  /*69d0*/  IMAD.MOV.U32 R8, RZ, RZ, 0x70 ;  /* 0x00000070ff087424 */ /* 0x000fe200078e00ff */
[----:B------:R2:W3:Y:S01]  /*69e0*/  LDC.64 R14, c[0x4][R16] ;  /* 0x01000000100e7b82 */ /* 0x0004e20000000a00 */
[----:B------:R-:W4:Y:S01]  /*69f0*/  LDCU.64 UR6, c[0x4][0x88] ;  /* 0x01001100ff0677ac */ /* 0x000f220008000a00 */
[----:B------:R-:W-:Y:S01]  /*6a00*/  IMAD.MOV.U32 R13, RZ, RZ, RZ ;  /* 0x000000ffff0d7224 */ /* 0x000fe200078e00ff */
[----:B------:R-:W2:Y:S01]  /*6a10*/  LDCU.64 UR4, c[0x4][0x8] ;  /* 0x01000100ff0477ac */ /* 0x000ea20008000a00 */
[----:B-1----:R-:W-:Y:S01]  /*6a20*/  MOV R5, UR9 ;  /* 0x0000000900057c02 */ /* 0x002fe20008000f00 */
[----:B------:R-:W-:Y:S01]  /*6a30*/  IMAD.U32 R4, RZ, RZ, UR8 ;  /* 0x00000008ff047e24 */ /* 0x000fe2000f8e00ff */
[----:B----4-:R-:W-:Y:S01]  /*6a40*/  MOV R7, UR7 ;  /* 0x0000000700077c02 */ /* 0x010fe20008000f00 */
[----:B------:R-:W-:Y:S01]  /*6a50*/  IMAD.U32 R6, RZ, RZ, UR6 ;  /* 0x00000006ff067e24 */ /* 0x000fe2000f8e00ff */
[----:B--2---:R-:W-:Y:S01]  /*6a60*/  MOV R11, UR5 ;  /* 0x00000005000b7c02 */ /* 0x004fe20008000f00 */
[----:B------:R-:W-:Y:S02]  /*6a70*/  IMAD.U32 R10, RZ, RZ, UR4 ;  /* 0x00000004ff0a7e24 */ /* 0x000fe4000f8e00ff */
[----:B------:R-:W-:Y:S07]  /*6a80*/  LEPC R20, `(.L_x_96) ;  /* 0x000000001014794e */ /* 0x000fee0000000000 */
[----:B---3-5:R-:W-:Y:S05]  /*6a90*/  CALL.ABS.NOINC R14 ;  /* 0x000000000e007343 */ /* 0x028fea0003c00000 */
.L_x_96:
[----:B------:R-:W1:Y:S01]  /*6aa0*/  LDCU.64 UR8, c[0x4][0x80] ;  /* 0x01001000ff0877ac */ /* 0x000e620008000a00 */
[----:B------:R-:W2:Y:S01]  /*6ab0*/  LDC.64 R16, c[0x4][R16] ;  /* 0x0100000010107b82 */ /* 0x000ea20000000a00 */
[----:B------:R-:W-:Y:S02]  /*6ac0*/  HFMA2 R12, -RZ, RZ, 0, 5.9604644775390625e-08 ;  /* 0x00000001ff0c7431 */ /* 0x000fe400000001ff */
[----:B------:R-:W-:Y:S02]  /*6ad0*/  IMAD.MOV.U32 R8, RZ, RZ, 0x70 ;  /* 0x00000070ff087424 */ /* 0x000fe400078e00ff */
[----:B------:R-:W-:Y:S01]  /*6ae0*/  IMAD.MOV.U32 R13, RZ, RZ, RZ ;  /* 0x000000ffff0d7224 */ /* 0x000fe200078e00ff */
[----:B------:R-:W3:Y:S01]  /*6af0*/  LDCU.64 UR6, c[0x4][0x88] ;  /* 0x01001100ff0677ac */ /* 0x000ee20008000a00 */
[----:B------:R-:W4:Y:S01]  /*6b00*/  LDCU.64 UR4, c[0x4][0x8] ;  /* 0x01000100ff0477ac */ /* 0x000f220008000a00 */
[----:B-1----:R-:W-:Y:S02]  /*6b10*/  MOV R4, UR8 ;  /* 0x0000000800047c02 */ /* 0x002fe40008000f00 */
[----:B------:R-:W-:Y:S02]  /*6b20*/  MOV R5, UR9 ;  /* 0x0000000900057c02 */ /* 0x000fe40008000f00 */
[----:B---3--:R-:W-:Y:S01]  /*6b30*/  MOV R7, UR7 ;  /* 0x0000000700077c02 */ /* 0x008fe20008000f00 */
[----:B------:R-:W-:Y:S01]  /*6b40*/  IMAD.U32 R6, RZ, RZ, UR6 ;  /* 0x00000006ff067e24 */ /* 0x000fe2000f8e00ff */
[----:B----4-:R-:W-:Y:S01]  /*6b50*/  MOV R11, UR5 ;  /* 0x00000005000b7c02 */ /* 0x010fe20008000f00 */
[----:B------:R-:W-:Y:S02]  /*6b60*/  IMAD.U32 R10, RZ, RZ, UR4 ;  /* 0x00000004ff0a7e24 */ /* 0x000fe4000f8e00ff */
[----:B------:R-:W-:Y:S07]  /*6b70*/  LEPC R20, `(.L_x_95) ;  /* 0x000000001014794e */ /* 0x000fee0000000000 */
[----:B--2---:R-:W-:Y:S05]  /*6b80*/  CALL.ABS.NOINC R16 ;  /* 0x0000000010007343 */ /* 0x004fea0003c00000 */
.L_x_95:
[----:B------:R-:W-:Y:S05]  /*6b90*/  BSYNC.RECONVERGENT B6 ;  /* 0x0000000000067941 */ /* 0x000fea0003800200 */
.L_x_94:
[----:B------:R-:W-:Y:S02]  /*6ba0*/  R2UR UR6, R87 ;  /* 0x00000000570672ca */ /* 0x000fe400000e0000 */
[----:B------:R-:W-:Y:S02]  /*6bb0*/  R2UR UR5, R83 ;  /* 0x00000000530572ca */ /* 0x000fe400000e0000 */
[----:B------:R-:W-:Y:S02]  /*6bc0*/  R2UR UR4, R82 ;  /* 0x00000000520472ca */ /* 0x000fe400000e0000 */
[----:B------:R-:W-:Y:S02]  /*6bd0*/  ISETP.NE.U32.AND P4, PT, R76, RZ, PT ;  /* 0x000000ff4c00720c */ /* 0x000fe40003f85070 */
[----:B------:R-:W-:Y:S02]  /*6be0*/  ISETP.NE.U32.AND P2, PT, RZ, UR58, PT ;  /* 0x0000003aff007c0c */ /* 0x000fe4000bf45070 */
[----:B------:R-:W-:Y:S02]  /*6bf0*/  ISETP.NE.AND.EX P4, PT, R77, RZ, PT, P4 ;  /* 0x000000ff4d00720c */ /* 0x000fe40003f85340 */
[----:B------:R-:W-:Y:S01]  /*6c00*/  ISETP.NE.AND.EX P2, PT, RZ, UR59, PT, P2 ;  /* 0x0000003bff007c0c */ /* 0x000fe2000bf45320 */
[----:B------:R-:W-:Y:S02]  /*6c10*/  UISETP.NE.AND UP2, UPT, UR6, URZ, UPT ;  /* 0x000000ff0600728c */ /* 0x000fe4000bf45270 */
[----:B------:R-:W-:Y:S04]  /*6c20*/  UISETP.NE.U32.AND UP0, UPT, UR5, URZ, UPT ;  /* 0x000000ff0500728c */ /* 0x000fe8000bf05070 */
[----:B------:R-:W-:Y:S01]  /*6c30*/  UISETP.NE.AND.EX UP1, UPT, UR4, URZ, UPT, UP0 ;  /* 0x000000ff0400728c */ /* 0x000fe2000bf25300 */
[----:B------:R-:W-:Y:S01]  /*6c40*/  PLOP3.LUT P1, PT, PT, PT, UP2, 0x80, 0x8 ;  /* 0x000000000008781c */ /* 0x000fe20003f2f028 */
[----:B------:R-:W-:Y:S03]  /*6c50*/  UPLOP3.LUT UP0, UPT, UPT, UPT, UPT, 0x40, 0x4 ;  /* 0x000000000004789c */ /* 0x000fe60003f0e870 */
[----:B------:R-:W-:Y:S06]  /*6c60*/  @UP2 UPLOP3.LUT UP0, UPT, UPT, UPT, UP1, 0x80, 0x8 ;  /* 0x000000000008289c */ /* 0x000fec0003f0f010 */
[----:B------:R-:W-:Y:S01]  /*6c70*/  PLOP3.LUT P0, PT, PT, PT, UP0, 0x80, 0x8 ;  /* 0x000000000008781c */ /* 0x000fe20003f0f008 */
[----:B------:R-:W-:Y:S01]  /*6c80*/  @!UPT UIADD3 URZ, UPT, UPT, URZ, URZ, URZ ;  /* 0x000000fffffff290 */ /* 0x000fe2000fffe0ff */
[----:B------:R-:W-:Y:S11]  /*6c90*/  BRA.U !UP1, `(.L_x_97) ;  /* 0x0000000109407547 */ /* 0x000ff6000b800000 */
[----:B------:R-:W-:Y:S01]  /*6ca0*/  UISETP.NE.U32.AND UP0, UPT, UR58, URZ, UPT ;  /* 0x000000ff3a00728c */ /* 0x000fe2000bf05070 */
[----:B------:R-:W-:Y:S01]  /*6cb0*/  R2UR UR6, R83 ;  /* 0x00000000530672ca */ /* 0x000fe200000e0000 */
[----:B------:R-:W1:Y:S01]  /*6cc0*/  LDCU.64 UR8, c[0x0][0x358] ;  /* 0x00006b00ff0877ac */ /* 0x000e620008000a00 */
[----:B------:R-:W-:Y:S02]  /*6cd0*/  HFMA2 R78, -RZ, RZ, 0, 5.9604644775390625e-08 ;  /* 0x00000001ff4e7431 */ /* 0x000fe400000001ff */
[----:B------:R-:W-:Y:S01]  /*6ce0*/  IMAD.MOV.U32 R0, RZ, RZ, 0x1 ;  /* 0x00000001ff007424 */ /* 0x000fe200078e00ff */
[----:B------:R-:W-:Y:S06]  /*6cf0*/  UISETP.NE.AND.EX UP0, UPT, UR59, URZ, UPT, UP0 ;  /* 0x000000ff3b00728c */ /* 0x000fec000bf05300 */
[----:B------:R-:W-:Y:S05]  /*6d00*/  PLOP3.LUT P3, PT, PT, PT, UP0, 0x80, 0x8 ;  /* 0x000000000008781c */ /* 0x000fea0003f6f008 */
[----:B------:R-:W2:Y:S01]  /*6d10*/  @UP0 LDCU.64 UR4, c[0x0][0xa88] ;  /* 0x00015100ff0407ac */ /* 0x000ea20008000a00 */
[----:B------:R-:W-:Y:S07]  /*6d20*/  @UP0 UIMAD UR6, UR36, UR6, URZ ;  /* 0x00000006240602a4 */ /* 0x000fee000f8e02ff */
[----:B------:R-:W-:Y:S01]  /*6d30*/  @!P3 PRMT R78, R0, 0x7610, R78 ;  /* 0x00007610004eb816 */ /* 0x000fe2000000004e */
[----:B--2---:R-:W-:Y:S06]  /*6d40*/  @UP0 UIMAD.WIDE UR4, UR6, 0x4, UR4 ;  /* 0x00000004060408a5 */ /* 0x004fec000f8e0204 */
[----:B------:R-:W-:Y:S02]  /*6d50*/  IMAD.U32 R4, RZ, RZ, UR4 ;  /* 0x00000004ff047e24 */ /* 0x000fe4000f8e00ff */
[----:B------:R-:W-:Y:S03]  /*6d60*/  IMAD.U32 R5, RZ, RZ, UR5 ;  /* 0x00000005ff057e24 */ /* 0x000fe6000f8e00ff */
[----:B------:R-:W2:Y:S02]  /*6d70*/  @!UP0 LDCU UR4, c[0x0][0xa80] ;  /* 0x00015000ff0487ac */ /* 0x000ea40008000800 */
[----:B-1---5:R1:W5:Y:S02]  /*6d80*/  @P3 LDG.E R40, desc[UR8][R4.64] ;  /* 0x0000000804283981 */ /* 0x022364000c1e1900 */
[----:B-12---:R-:W-:Y:S02]  /*6d90*/  @!P3 MOV R40, UR4 ;  /* 0x000000040028bc02 */ /* 0x006fe40008000f00 */
.L_x_97:
[----:B------:R-:W-:Y:S05]  /*6da0*/  @!P4 BRA `(.L_x_98) ;  /* 0x000000000024c947 */ /* 0x000fea0003800000 */
[----:B------:R-:W-:Y:S01]  /*6db0*/  ISETP.NE.U32.AND P3, PT, R74, RZ, PT ;  /* 0x000000ff4a00720c */ /* 0x000fe20003f65070 */
[----:B------:R-:W1:Y:S03]  /*6dc0*/  LDCU.64 UR4, c[0x0][0x358] ;  /* 0x00006b00ff0477ac */ /* 0x000e660008000a00 */
[----:B------:R-:W-:Y:S11]  /*6dd0*/  ISETP.NE.AND.EX P3, PT, R75, RZ, PT, P3 ;  /* 0x000000ff4b00720c */ /* 0x000ff60003f65330 */
[----:B------:R-:W-:Y:S02]  /*6de0*/  @!UPT UIADD3 URZ, UPT, UPT, URZ, URZ, URZ ;  /* 0x000000fffffff290 */ /* 0x000fe4000fffe0ff */
[----:B------:R-:W2:Y:S01]  /*6df0*/  @P3 LDC.64 R4, c[0x0][0xaa8] ;  /* 0x0002aa00ff043b82 */ /* 0x000ea20000000a00 */
[----:B------:R-:W-:Y:S04]  /*6e00*/  @P3 IMAD R0, R76, UR36, RZ ;  /* 0x000000244c003c24 */ /* 0x000fe8000f8e02ff */
[----:B--2---:R-:W-:Y:S05]  /*6e10*/  @P3 IMAD.WIDE R4, R0, 0x4, R4 ;  /* 0x0000000400043825 */ /* 0x004fea00078e0204 */
[----:B-1---5:R1:W5:Y:S02]  /*6e20*/  @P3 LDG.E R36, desc[UR4][R4.64] ;  /* 0x0000000404243981 */ /* 0x022364000c1e1900 */
[----:B-1----:R-:W2:Y:S02]  /*6e30*/  @!P3 LDC R36, c[0x0][0xaa0] ;  /* 0x0002a800ff24bb82 */ /* 0x002ea40000000800 */
.L_x_98:
[----:B-----5:R-:W-:Y:S01]  /*6e40*/  ISETP.NE.AND P3, PT, R40, RZ, PT ;  /* 0x000000ff2800720c */ /* 0x020fe20003f65270 */
[----:B------:R-:W-:Y:S01]  /*6e50*/  IMAD.U32 R3, RZ, RZ, UR37 ;  /* 0x00000025ff037e24 */ /* 0x000fe2000f8e00ff */
[----:B------:R-:W-:Y:S01]  /*6e60*/  SEL R5, RZ, 0xffffffff, P2 ;  /* 0xffffffffff057807 */ /* 0x000fe20001000000 */
[----:B------:R-:W-:Y:S01]  /*6e70*/  BSSY B1, `(.L_x_99) ;  /* 0x0000067000017945 */ /* 0x000fe20003800000 */
[----:B------:R-:W-:Y:S01]  /*6e80*/  @P1 LOP3.LUT P2, RZ, R78, 0xff, RZ, 0xc0, !PT ;  /* 0x000000ff4eff1812 */ /* 0x000fe2000784c0ff */
[----:B------:R-:W-:Y:S01]  /*6e90*/  IMAD.MOV.U32 R102, RZ, RZ, 0x1 ;  /* 0x00000001ff667424 */ /* 0x000fe200078e00ff */
[----:B------:R-:W-:Y:S01]  /*6ea0*/  @P1 SEL R4, RZ, 0xffffffff, P3 ;  /* 0xffffffffff041807 */ /* 0x000fe20001800000 */
[----:B------:R-:W-:Y:S01]  /*6eb0*/  IMAD.IADD R92, R94, 0x1, R73 ;  /* 0x000000015e5c7824 */ /* 0x000fe200078e0249 */
[----:B------:R-:W-:Y:S01]  /*6ec0*/  LOP3.LUT P4, R89, R78, 0xff, RZ, 0xc0, !PT ;  /* 0x000000ff4e597812 */ /* 0x000fe2000788c0ff */
[----:B------:R-:W-:Y:S01]  /*6ed0*/  IMAD.IADD R90, R94, 0x1, R79 ;  /* 0x000000015e5a7824 */ /* 0x000fe200078e024f */
[C---:B------:R-:W-:Y:S01]  /*6ee0*/  @P0 SEL R4, R5.reuse, R4, !P2 ;  /* 0x0000000405040207 */ /* 0x040fe20005000000 */
[----:B------:R-:W-:Y:S01]  /*6ef0*/  IMAD.MOV.U32 R72, RZ, RZ, RZ ;  /* 0x000000ffff487224 */ /* 0x000fe200078e00ff */
[----:B------:R-:W-:Y:S02]  /*6f00*/  PLOP3.LUT P0, PT, PT, PT, UP1, 0x80, 0x8 ;  /* 0x000000000008781c */ /* 0x000fe40003f0f018 */
[----:B------:R-:W-:Y:S02]  /*6f10*/  CS2R R70, SRZ ;  /* 0x0000000000467805 */ /* 0x000fe4000001ff00 */
[----:B------:R-:W-:Y:S02]  /*6f20*/  @P1 LOP3.LUT R4, R4, 0x1, RZ, 0xc0, !PT ;  /* 0x0000000104041812 */ /* 0x000fe400078ec0ff */
[----:B------:R-:W-:Y:S02]  /*6f30*/  CS2R R68, SRZ ;  /* 0x0000000000447805 */ /* 0x000fe4000001ff00 */
[----:B------:R-:W-:Y:S02]  /*6f40*/  CS2R R66, SRZ ;  /* 0x0000000000427805 */ /* 0x000fe4000001ff00 */
[----:B------:R-:W-:Y:S02]  /*6f50*/  CS2R R64, SRZ ;  /* 0x0000000000407805 */ /* 0x000fe4000001ff00 */
[----:B------:R-:W-:Y:S01]  /*6f60*/  ISETP.NE.U32.OR P5, PT, R4, 0x1, !P1 ;  /* 0x000000010400780c */ /* 0x000fe20004fa5470 */
[----:B------:R-:W-:Y:S01]  /*6f70*/  IMAD.U32 R4, RZ, RZ, UR37 ;  /* 0x00000025ff047e24 */ /* 0x000fe2000f8e00ff */
[----:B------:R-:W-:Y:S02]  /*6f80*/  CS2R R62, SRZ ;  /* 0x00000000003e7805 */ /* 0x000fe4000001ff00 */
[----:B------:R-:W-:Y:S02]  /*6f90*/  CS2R R60, SRZ ;  /* 0x00000000003c7805 */ /* 0x000fe4000001ff00 */
[----:B------:R-:W-:Y:S02]  /*6fa0*/  P2R R100, PR, RZ, 0x20 ;  /* 0x00000020ff647803 */ /* 0x000fe40000000000 */
[----:B------:R-:W-:Y:S02]  /*6fb0*/  CS2R R58, SRZ ;  /* 0x00000000003a7805 */ /* 0x000fe4000001ff00 */
[----:B------:R-:W-:Y:S02]  /*6fc0*/  SHF.L.U32 R0, R4, 0x1f, RZ ;  /* 0x0000001f04007819 */ /* 0x000fe400000006ff */
[----:B------:R-:W-:Y:S02]  /*6fd0*/  CS2R R56, SRZ ;  /* 0x0000000000387805 */ /* 0x000fe4000001ff00 */
[----:B------:R-:W-:Y:S02]  /*6fe0*/  SEL R4, RZ, 0xffffffff, P3 ;  /* 0xffffffffff047807 */ /* 0x000fe40001800000 */
[----:B------:R-:W-:Y:S02]  /*6ff0*/  CS2R R54, SRZ ;  /* 0x0000000000367805 */ /* 0x000fe4000001ff00 */
[----:B------:R-:W-:Y:S02]  /*7000*/  CS2R R52, SRZ ;  /* 0x0000000000347805 */ /* 0x000fe4000001ff00 */
[----:B------:R-:W-:Y:S02]  /*7010*/  CS2R R50, SRZ ;  /* 0x0000000000327805 */ /* 0x000fe4000001ff00 */
[----:B------:R-:W-:Y:S02]  /*7020*/  @P0 SEL R4, R5, R4, !P4 ;  /* 0x0000000405040207 */ /* 0x000fe40006000000 */
[----:B------:R-:W-:Y:S02]  /*7030*/  CS2R R48, SRZ ;  /* 0x0000000000307805 */ /* 0x000fe4000001ff00 */
[----:B------:R-:W-:Y:S02]  /*7040*/  @P5 SHF.L.U32 R6, RZ, 0x1f, RZ ;  /* 0x0000001fff065819 */ /* 0x000fe400000006ff */
[----:B------:R-:W-:Y:S02]  /*7050*/  CS2R R46, SRZ ;  /* 0x00000000002e7805 */ /* 0x000fe4000001ff00 */
[----:B------:R-:W-:Y:S02]  /*7060*/  LOP3.LUT R4, R4, 0x1, RZ, 0xc0, !PT ;  /* 0x0000000104047812 */ /* 0x000fe400078ec0ff */
[----:B------:R-:W-:Y:S01]  /*7070*/  CS2R R44, SRZ ;  /* 0x00000000002c7805 */ /* 0x000fe2000001ff00 */
[----:B------:R-:W1:Y:S01]  /*7080*/  @P5 SYNCS.PHASECHK.TRANS64.TRYWAIT P2, [UR46+0x60], R6 ;  /* 0x00006006ff0055a7 */ /* 0x000e62000804112e */
[----:B------:R-:W-:Y:S02]  /*7090*/  ISETP.NE.AND P0, PT, RZ, UR37, PT ;  /* 0x00000025ff007c0c */ /* 0x000fe4000bf05270 */
[----:B------:R-:W-:Y:S02]  /*70a0*/  CS2R R42, SRZ ;  /* 0x00000000002a7805 */ /* 0x000fe4000001ff00 */
[----:B------:R-:W-:Y:S01]  /*70b0*/  ISETP.NE.U32.AND P3, PT, R4, 0x1, PT ;  /* 0x000000010400780c */ /* 0x000fe20003f65070 */
[----:B------:R-:W-:Y:S01]  /*70c0*/  IMAD.MOV.U32 R41, RZ, RZ, RZ ;  /* 0x000000ffff297224 */ /* 0x000fe200078e00ff */
[----:B------:R-:W-:Y:S01]  /*70d0*/  SEL R38, RZ, 0xe0, P0 ;  /* 0x000000e0ff267807 */ /* 0x000fe20000000000 */
[----:B------:R-:W-:Y:S01]  /*70e0*/  IMAD.MOV.U32 R101, RZ, RZ, RZ ;  /* 0x000000ffff657224 */ /* 0x000fe200078e00ff */
[----:B------:R-:W-:Y:S01]  /*70f0*/  P2R R103, PR, RZ, 0x8 ;  /* 0x00000008ff677803 */ /* 0x000fe20000000000 */
[----:B------:R-:W-:Y:S01]  /*7100*/  IMAD R37, R3, 0xe0, R2 ;  /* 0x000000e003257824 */ /* 0x000fe200078e0202 */
[----:B------:R3:W4:Y:S01]  /*7110*/  SYNCS.PHASECHK.TRANS64.TRYWAIT P1, [UR46+0xd0], R0 ;  /* 0x0000d000ff0075a7 */ /* 0x000722000802112e */
[----:B-1----:R-:W-:Y:S01]  /*7120*/  @P5 SEL R102, RZ, 0x1, !P2 ;  /* 0x00000001ff665807 */ /* 0x002fe20005000000 */
[----:B---3--:R-:W-:Y:S06]  /*7130*/  @!P5 BRA `(.L_x_100) ;  /* 0x0000000000e8d947 */ /* 0x008fec0003800000 */
[----:B------:R-:W-:Y:S01]  /*7140*/  IMAD.MOV.U32 R41, RZ, RZ, RZ ;  /* 0x000000ffff297224 */ /* 0x000fe200078e00ff */
[----:B------:R-:W-:Y:S01]  /*7150*/  ISETP.NE.AND P0, PT, R102, RZ, PT ;  /* 0x000000ff6600720c */ /* 0x000fe20003f05270 */
[----:B------:R-:W-:Y:S01]  /*7160*/  BSSY B0, `(.L_x_101) ;  /* 0x0000014000007945 */ /* 0x000fe20003800000 */
[----:B------:R-:W-:Y:S02]  /*7170*/  CS2R R42, SRZ ;  /* 0x00000000002a7805 */ /* 0x000fe4000001ff00 */
        /* <DEDUP_REMOVED lines=13> */
[----:B------:R-:W-:Y:S01]  /*7250*/  CS2R R70, SRZ ;  /* 0x0000000000467805 */ /* 0x000fe2000001ff00 */
[----:B------:R-:W-:Y:S06]  /*7260*/  @P0 BRA `(.L_x_102) ;  /* 0x00000000000c0947 */ /* 0x000fec0003800000 */
[----:B------:R-:W-:Y:S04]  /*7270*/  SHF.L.U32 R4, RZ, 0x1f, RZ ;  /* 0x0000001fff047819 */ /* 0x000fe800000006ff */
[----:B------:R-:W1:Y:S02]  /*7280*/  SYNCS.PHASECHK.TRANS64.TRYWAIT P0, [UR46+0x60], R4 ;  /* 0x00006004ff0075a7 */ /* 0x000e64000800112e */
[----:B-1----:R-:W-:Y:S05]  /*7290*/  @!P0 BRA `(.L_x_103) ;  /* 0x0000007c00dc8947 */ /* 0x002fea0003800000 */
.L_x_102:
[----:B------:R-:W-:Y:S05]  /*72a0*/  BSYNC B0 ;  /* 0x0000000000007941 */ /* 0x000fea0003800000 */
.L_x_101:
[----:B------:R-:W-:Y:S01]  /*72b0*/  ISETP.NE.AND P0, PT, R103, RZ, PT ;  /* 0x000000ff6700720c */ /* 0x000fe20003f05270 */
[----:B------:R-:W-:Y:S11]  /*72c0*/  HFMA2 R101, -RZ, RZ, 0, 5.9604644775390625e-08 ;  /* 0x00000001ff657431 */ /* 0x000ff600000001ff */
[----:B------:R-:W-:Y:S01]  /*72d0*/  @!UPT UIADD3 URZ, UPT, UPT, URZ, URZ, URZ ;  /* 0x000000fffffff290 */ /* 0x000fe2000fffe0ff */
[----:B------:R3:W1:Y:S04]  /*72e0*/  @P0 LDS R72, [R90+0xe00] ;  /* 0x000e00005a480984 */ /* 0x0006680000000800 */
[----:B------:R3:W1:Y:S04]  /*72f0*/  @P0 LDS R41, [R81+UR46+0x200] ;  /* 0x0002002e51290984 */ /* 0x0006680008000800 */
[----:B------:R3:W1:Y:S04]  /*7300*/  @P0 LDS R42, [R92+0x200] ;  /* 0x000200005c2a0984 */ /* 0x0006680000000800 */
[----:B------:R3:W1:Y:S04]  /*7310*/  @P0 LDS R43, [R79] ;  /* 0x000000004f2b0984 */ /* 0x0006680000000800 */
[----:B------:R3:W1:Y:S04]  /*7320*/  @P0 LDS R44, [R90] ;  /* 0x000000005a2c0984 */ /* 0x0006680000000800 */
[----:B------:R3:W1:Y:S04]  /*7330*/  @P0 LDS R45, [R81+UR46+0x400] ;  /* 0x0004002e512d0984 */ /* 0x0006680008000800 */
[----:B------:R3:W1:Y:S04]  /*7340*/  @P0 LDS R46, [R92+0x400] ;  /* 0x000400005c2e0984 */ /* 0x0006680000000800 */
[----:B------:R3:W1:Y:S04]  /*7350*/  @P0 LDS R47, [R79+0x200] ;  /* 0x000200004f2f0984 */ /* 0x0006680000000800 */
[----:B------:R3:W1:Y:S04]  /*7360*/  @P0 LDS R48, [R90+0x200] ;  /* 0x000200005a300984 */ /* 0x0006680000000800 */
        /* <DEDUP_REMOVED lines=22> */
[----:B------:R3:W1:Y:S02]  /*74d0*/  @P0 LDS R71, [R79+0xe00] ;  /* 0x000e00004f470984 */ /* 0x0006640000000800 */
.L_x_100:
[----:B------:R-:W-:Y:S05]  /*74e0*/  BSYNC B1 ;  /* 0x0000000000017941 */ /* 0x000fea0003800000 */
.L_x_99:
[----:B------:R-:W-:Y:S05]  /*74f0*/  IMAD.IADD R39, R37, 0x1, R38 ;  /* 0x0000000125277824 */ /* 0x000fea00078e0226 */
[----:B-1----:R-:W-:Y:S04]  /*7500*/  SHF.R.U32.HI R3, RZ, 0x15, R39 ;  /* 0x00000015ff037819 */ /* 0x002fe80000011627 */
[----:B------:R-:W-:Y:S01]  /*7510*/  LOP3.LUT P0, RZ, R3, 0x3, R80, 0x48, !PT ;  /* 0x0000000303ff7812 */ /* 0x000fe20007804850 */
[----:B------:R-:W-:Y:S01]  /*7520*/  @!UPT UIADD3 URZ, UPT, UPT, URZ, URZ, URZ ;  /* 0x000000fffffff290 */ /* 0x000fe2000fffe0ff */
[----:B----4-:R-:W-:Y:S11]  /*7530*/  @P1 BRA `(.L_x_104) ;  /* 0x0000000000081947 */ /* 0x010ff60003800000 */
[----:B------:R-:W1:Y:S02]  /*7540*/  SYNCS.PHASECHK.TRANS64.TRYWAIT P1, [UR46+0xd0], R0 ;  /* 0x0000d000ff0075a7 */ /* 0x000e64000802112e */
[----:B-1----:R-:W-:Y:S05]  /*7550*/  @!P1 BRA `(.L_x_105) ;  /* 0x0000007c00449947 */ /* 0x002fea0003800000 */
.L_x_104:
[----:B------:R-:W-:Y:S05]  /*7560*/  @!P0 BRA `(.L_x_106) ;  /* 0x0000000000408947 */ /* 0x000fea0003800000 */
[----:B------:R-:W4:Y:S01]  /*7570*/  LDCU.64 UR8, c[0x4][0x70] ;  /* 0x01000e00ff0877ac */ /* 0x000f220008000a00 */
[----:B------:R-:W-:Y:S01]  /*7580*/  MOV R15, 0x0 ;  /* 0x00000000000f7802 */ /* 0x000fe20000000f00 */
[----:B------:R-:W-:Y:S02]  /*7590*/  HFMA2 R12, -RZ, RZ, 0, 5.9604644775390625e-08 ;  /* 0x00000001ff0c7431 */ /* 0x000fe400000001ff */
[----:B------:R-:W-:Y:S02]  /*75a0*/  IMAD.MOV.U32 R8, RZ, RZ, 0x192 ;  /* 0x00000192ff087424 */ /* 0x000fe400078e00ff */
[----:B------:R-:W-:Y:S01]  /*75b0*/  IMAD.MOV.U32 R13, RZ, RZ, RZ ;  /* 0x000000ffff0d7224 */ /* 0x000fe200078e00ff */
[----:B------:R-:W5:Y:S01]  /*75c0*/  LDCU.64 UR6, c[0x4][0x78] ;  /* 0x01000f00ff0677ac */ /* 0x000f620008000a00 */
[----:B------:R-:W1:Y:S01]  /*75d0*/  LDC.64 R14, c[0x4][R15] ;  /* 0x010000000f0e7b82 */ /* 0x000e620000000a00 */
[----:B------:R-:W2:Y:S01]  /*75e0*/  LDCU.64 UR4, c[0x4][0x10] ;  /* 0x01000200ff0477ac */ /* 0x000ea20008000a00 */
[----:B----4-:R-:W-:Y:S01]  /*75f0*/  MOV R5, UR9 ;  /* 0x0000000900057c02 */ /* 0x010fe20008000f00 */
[----:B------:R-:W-:Y:S01]  /*7600*/  IMAD.U32 R4, RZ, RZ, UR8 ;  /* 0x00000008ff047e24 */ /* 0x000fe2000f8e00ff */
[----:B-----5:R-:W-:Y:S01]  /*7610*/  MOV R7, UR7 ;  /* 0x0000000700077c02 */ /* 0x020fe20008000f00 */
[----:B------:R-:W-:Y:S01]  /*7620*/  IMAD.U32 R6, RZ, RZ, UR6 ;  /* 0x00000006ff067e24 */ /* 0x000fe2000f8e00ff */
[----:B--2---:R-:W-:Y:S01]  /*7630*/  MOV R11, UR5 ;  /* 0x00000005000b7c02 */ /* 0x004fe20008000f00 */
[----:B------:R-:W-:Y:S02]  /*7640*/  IMAD.U32 R10, RZ, RZ, UR4 ;  /* 0x00000004ff0a7e24 */ /* 0x000fe4000f8e00ff */
[----:B------:R-:W-:Y:S07]  /*7650*/  LEPC R20, `(.L_x_106) ;  /* 0x000000001014794e */ /* 0x000fee0000000000 */
[----:B-1-3--:R-:W-:Y:S05]  /*7660*/  CALL.ABS.NOINC R14 ;  /* 0x000000000e007343 */ /* 0x00afea0003c00000 */
.L_x_106:
[----:B------:R-:W-:Y:S05]  /*7670*/  WARPSYNC.ALL ;  /* 0x0000000000007948 */ /* 0x000fea0003800000 */
[----:B------:R-:W-:Y:S01]  /*7680*/  R2UR UR4, R39 ;  /* 0x00000000270472ca */ /* 0x000fe200000e0000 */
[----:B------:R-:W-:Y:S01]  /*7690*/  BSSY.RECONVERGENT B0, `(.L_x_107) ;  /* 0x0000088000007945 */ /* 0x000fe20003800200 */
[----:B------:R-:W-:Y:S02]  /*76a0*/  R2UR UR5, R98 ;  /* 0x00000000620572ca */ /* 0x000fe400000e0000 */
[----:B------:R-:W-:Y:S09]  /*76b0*/  ISETP.NE.AND P0, PT, R95, RZ, PT ;  /* 0x000000ff5f00720c */ /* 0x000ff20003f05270 */
[----:B------:R-:W4:Y:S01]  /*76c0*/  LDTM.x32 R4, tmem[UR4] ;  /* 0x00000004000479ee */ /* 0x000f2200082c0000 */
[----:B------:R-:W-:Y:S01]  /*76d0*/  NOP ;  /* 0x0000000000007918 */ /* 0x000fe20000000000 */
[----:B----4-:R-:W-:Y:S01]  /*76e0*/  SYNCS.ARRIVE.TRANS64.RED.A1T0 RZ, [UR5], RZ ;  /* 0x000000ffffff79a7 */ /* 0x010fe20008100405 */
[C---:B--2---:R-:W-:Y:S02]  /*76f0*/  IMAD R4, R36.reuse, R4, RZ ;  /* 0x0000000424047224 */ /* 0x044fe400078e02ff */
[----:B------:R-:W-:Y:S02]  /*7700*/  IMAD R5, R36, R5, RZ ;  /* 0x0000000524057224 */ /* 0x000fe400078e02ff */
[-C--:B------:R-:W-:Y:S02]  /*7710*/  IMAD R4, R41, R40.reuse, R4 ;  /* 0x0000002829047224 */ /* 0x080fe400078e0204 */
[----:B------:R-:W-:Y:S02]  /*7720*/  IMAD R5, R42, R40, R5 ;  /* 0x000000282a057224 */ /* 0x000fe400078e0205 */
[C---:B------:R-:W-:Y:S01]  /*7730*/  IMAD R6, R36.reuse, R6, RZ ;  /* 0x0000000624067224 */ /* 0x040fe200078e02ff */
[----:B------:R2:W-:Y:S01]  /*7740*/  STS [R81+UR46+0x200], R4 ;  /* 0x0002000451007988 */ /* 0x0005e2000800082e */
[----:B------:R-:W-:Y:S02]  /*7750*/  IMAD R7, R36, R7, RZ ;  /* 0x0000000724077224 */ /* 0x000fe400078e02ff */
[-C--:B------:R-:W-:Y:S01]  /*7760*/  IMAD R6, R43, R40.reuse, R6 ;  /* 0x000000282b067224 */ /* 0x080fe200078e0206 */
[----:B------:R2:W-:Y:S01]  /*7770*/  STS [R92+0x200], R5 ;  /* 0x000200055c007388 */ /* 0x0005e20000000800 */
[----:B------:R-:W-:Y:S02]  /*7780*/  IMAD R7, R44, R40, R7 ;  /* 0x000000282c077224 */ /* 0x000fe400078e0207 */
[C---:B------:R-:W-:Y:S01]  /*7790*/  IMAD R8, R36.reuse, R8, RZ ;  /* 0x0000000824087224 */ /* 0x040fe200078e02ff */
[----:B------:R2:W-:Y:S01]  /*77a0*/  STS [R79], R6 ;  /* 0x000000064f007388 */ /* 0x0005e20000000800 */
[----:B------:R-:W-:Y:S02]  /*77b0*/  IMAD R9, R36, R9, RZ ;  /* 0x0000000924097224 */ /* 0x000fe400078e02ff */
[-C--:B------:R-:W-:Y:S01]  /*77c0*/  IMAD R8, R45, R40.reuse, R8 ;  /* 0x000000282d087224 */ /* 0x080fe200078e0208 */
[----:B------:R2:W-:Y:S01]  /*77d0*/  STS [R90], R7 ;  /* 0x000000075a007388 */ /* 0x0005e20000000800 */
        /* <DEDUP_REMOVED lines=8> */
[----:B------:R2:W-:Y:S01]  /*7860*/  STS [R79+0x200], R10 ;  /* 0x0002000a4f007388 */ /* 0x0005e20000000800 */
[----:B------:R-:W-:Y:S02]  /*7870*/  IMAD R13, R36, R13, RZ ;  /* 0x0000000d240d7224 */ /* 0x000fe400078e02ff */
[-C--:B------:R-:W-:Y:S01]  /*7880*/  IMAD R12, R49, R40.reuse, R12 ;  /* 0x00000028310c7224 */ /* 0x080fe200078e020c */
[----:B------:R2:W-:Y:S01]  /*7890*/  STS [R90+0x200], R11 ;  /* 0x0002000b5a007388 */ /* 0x0005e20000000800 */
        /* <DEDUP_REMOVED lines=66> */
[----:B------:R-:W-:Y:S03]  /*7cc0*/  IMAD R35, R72, R40, R35 ;  /* 0x0000002848237224 */ /* 0x000fe600078e0223 */
[----:B------:R2:W-:Y:S04]  /*7cd0*/  STS [R79+0xe00], R34 ;  /* 0x000e00224f007388 */ /* 0x0005e80000000800 */
[----:B------:R2:W-:Y:S01]  /*7ce0*/  STS [R90+0xe00], R35 ;  /* 0x000e00235a007388 */ /* 0x0005e20000000800 */
[----:B------:R-:W-:Y:S01]  /*7cf0*/  @!PT LDS RZ, [RZ] ;  /* 0x00000000fffff984 */ /* 0x000fe20000000800 */
[----:B------:R-:W-:Y:S01]  /*7d00*/  @!PT LDS RZ, [RZ] ;  /* 0x00000000fffff984 */ /* 0x000fe20000000800 */
[----:B------:R-:W-:Y:S01]  /*7d10*/  @!PT LDS RZ, [RZ] ;  /* 0x00000000fffff984 */ /* 0x000fe20000000800 */
[----:B------:R-:W-:Y:S01]  /*7d20*/  @!PT LDS RZ, [RZ] ;  /* 0x00000000fffff984 */ /* 0x000fe20000000800 */
[----:B------:R4:W-:Y:S06]  /*7d30*/  MEMBAR.ALL.CTA ;  /* 0x0000000000007992 */ /* 0x0009ec0000008000 */
[----:B----4-:R-:W4:Y:S02]  /*7d40*/  FENCE.VIEW.ASYNC.S ;  /* 0x00000000000073c6 */ /* 0x010f240000000000 */
[----:B----4-:R-:W-:Y:S06]  /*7d50*/  BAR.SYNC.DEFER_BLOCKING 0x1, 0x80 ;  /* 0x0042000000007b1d */ /* 0x010fec0000010000 */
[----:B------:R-:W-:Y:S05]  /*7d60*/  @P0 BRA `(.L_x_108) ;  /* 0x0000000000680947 */ /* 0x000fea0003800000 */
[----:B------:R-:W-:Y:S01]  /*7d70*/  UIADD3 UR4, UPT, UPT, UR46, 0x200, URZ ;  /* 0x000002002e047890 */ /* 0x000fe2000fffe0ff */
[----:B------:R-:W-:Y:S01]  /*7d80*/  R2UR UR5, R38 ;  /* 0x00000000260572ca */ /* 0x000fe200000e0000 */
[----:B------:R-:W-:Y:S01]  /*7d90*/  UMOV UR51, UR36 ;  /* 0x0000002400337c82 */ /* 0x000fe20008000000 */
[----:B------:R-:W-:Y:S02]  /*7da0*/  UIADD3 UR13, UPT, UPT, UR49, 0x20, URZ ;  /* 0x00000020310d7890 */ /* 0x000fe4000fffe0ff */
[----:B------:R-:W-:Y:S01]  /*7db0*/  UIADD3 UR12, UPT, UPT, UR46, 0x1200, URZ ;  /* 0x000012002e0c7890 */ /* 0x000fe2000fffe0ff */
[----:B------:R-:W-:Y:S01]  /*7dc0*/  IMAD.U32 R88, RZ, RZ, UR4 ;  /* 0x00000004ff587e24 */ /* 0x000fe2000f8e00ff */
[----:B------:R-:W-:Y:S01]  /*7dd0*/  UIADD3 UR4, UP0, UPT, UR56, 0x880, URZ ;  /* 0x0000088038047890 */ /* 0x000fe2000ff1e0ff */
[----:B------:R-:W-:Y:S01]  /*7de0*/  UMOV UR15, UR36 ;  /* 0x00000024000f7c82 */ /* 0x000fe20008000000 */
[----:B------:R-:W-:Y:S02]  /*7df0*/  UIADD3 UR17, UPT, UPT, UR49, 0x40, URZ ;  /* 0x0000004031117890 */ /* 0x000fe4000fffe0ff */
[----:B------:R-:W-:Y:S01]  /*7e00*/  R2UR UR48, R88 ;  /* 0x00000000583072ca */ /* 0x000fe200000e0000 */
[----:B------:R-:W-:Y:S02]  /*7e10*/  UIADD3 UR16, UPT, UPT, UR46, 0x2200, URZ ;  /* 0x000022002e107890 */ /* 0x000fe4000fffe0ff */
[----:B------:R-:W-:Y:S02]  /*7e20*/  UIADD3 UR50, UPT, UPT, UR53, UR5, URZ ;  /* 0x0000000535327290 */ /* 0x000fe4000fffe0ff */
[----:B------:R-:W-:Y:S01]  /*7e30*/  UIADD3.X UR5, UPT, UPT, URZ, UR57, URZ, UP0, !UPT ;  /* 0x00000039ff057290 */ /* 0x000fe200087fe4ff */
[----:B------:R-:W-:Y:S01]  /*7e40*/  UMOV UR19, UR36 ;  /* 0x0000002400137c82 */ /* 0x000fe20008000000 */
[----:B------:R-:W-:Y:S03]  /*7e50*/  UIADD3 UR9, UPT, UPT, UR49, 0x60, URZ ;  /* 0x0000006031097890 */ /* 0x000fe6000fffe0ff */
[----:B------:R-:W-:Y:S01]  /*7e60*/  UMOV UR14, UR50 ;  /* 0x00000032000e7c82 */ /* 0x000fe20008000000 */
[----:B------:R-:W-:Y:S01]  /*7e70*/  UMOV UR18, UR50 ;  /* 0x0000003200127c82 */ /* 0x000fe20008000000 */
[----:B------:R-:W-:Y:S02]  /*7e80*/  UIADD3 UR8, UPT, UPT, UR46, 0x3200, URZ ;  /* 0x000032002e087890 */ /* 0x000fe4000fffe0ff */
[----:B------:R4:W-:Y:S01]  /*7e90*/  UTMASTG.3D [UR48], [UR4] ;  /* 0x00000030040073b5 */ /* 0x0009e20008010000 */
[----:B------:R-:W-:Y:S01]  /*7ea0*/  UMOV UR11, UR36 ;  /* 0x00000024000b7c82 */ /* 0x000fe20008000000 */
[----:B------:R-:W-:Y:S01]  /*7eb0*/  UMOV UR10, UR50 ;  /* 0x00000032000a7c82 */ /* 0x000fe20008000000 */
[----:B------:R4:W-:Y:S01]  /*7ec0*/  UTMASTG.3D [UR12], [UR4] ;  /* 0x0000000c040073b5 */ /* 0x0009e20008010000 */
[----:B------:R4:W-:Y:S03]  /*7ed0*/  UTMASTG.3D [UR16], [UR4] ;  /* 0x00000010040073b5 */ /* 0x0009e60008010000 */
[----:B------:R4:W-:Y:S01]  /*7ee0*/  UTMASTG.3D [UR8], [UR4] ;  /* 0x00000008040073b5 */ /* 0x0009e20008010000 */
[----:B------:R0:W-:Y:S01]  /*7ef0*/  UTMACMDFLUSH ;  /* 0x00000000000079b7 */ /* 0x0001e20000000000 */
[----:B----4-:R-:W-:Y:S04]  /*7f00*/  DEPBAR.LE SB0, 0x1 ;  /* 0x000080400000791a */ /* 0x010fe80000000000 */
.L_x_108:
[----:B------:R-:W-:Y:S05]  /*7f10*/  BSYNC.RECONVERGENT B0 ;  /* 0x0000000000007941 */ /* 0x000fea0003800200 */
.L_x_107:
[----:B------:R-:W-:Y:S01]  /*7f20*/  BAR.SYNC.DEFER_BLOCKING 0x1, 0x80 ;  /* 0x0042000000007b1d */ /* 0x000fe20000010000 */
[----:B------:R-:W-:Y:S01]  /*7f30*/  ISETP.NE.AND P1, PT, R100, RZ, PT ;  /* 0x000000ff6400720c */ /* 0x000fe20003f25270 */
[----:B------:R-:W-:Y:S01]  /*7f40*/  UISETP.NE.AND UP0, UPT, UR55, URZ, UPT ;  /* 0x000000ff3700728c */ /* 0x000fe2000bf05270 */
[----:B-1----:R-:W-:Y:S11]  /*7f50*/  LEA R3, R101, UR46, 0x3 ;  /* 0x0000002e65037c11 */ /* 0x002ff6000f8e18ff */
[----:B--2---:R-:W-:Y:S01]  /*7f60*/  @P1 SHF.L.U32 R4, RZ, 0x1f, RZ ;  /* 0x0000001fff041819 */ /* 0x004fe200000006ff */
[----:B------:R-:W-:Y:S06]  /*7f70*/  BRA.U !UP0, `(.L_x_109) ;  /* 0x0000000108247547 */ /* 0x000fec000b800000 */
[----:B------:R-:W-:Y:S01]  /*7f80*/  IMAD.U32 R5, RZ, RZ, UR52 ;  /* 0x00000034ff057e24 */ /* 0x000fe2000f8e00ff */
[----:B------:R-:W-:Y:S01]  /*7f90*/  MOV R0, UR54 ;  /* 0x0000003600007c02 */ /* 0x000fe20008000f00 */
[----:B------:R-:W-:Y:S03]  /*7fa0*/  UIADD3 UR4, UPT, UPT, UR52, 0x1, URZ ;  /* 0x0000000134047890 */ /* 0x000fe6000fffe0ff */
[----:B------:R-:W-:Y:S01]  /*7fb0*/  @P1 LEA R5, R5, UR46, 0x3 ;  /* 0x0000002e05051c11 */ /* 0x000fe2000f8e18ff */
[----:B------:R-:W-:Y:S04]  /*7fc0*/  UISETP.NE.AND UP0, UPT, UR4, 0x4, UPT ;  /* 0x000000040400788c */ /* 0x000fe8000bf05270 */
[----:B------:R-:W-:Y:S01]  /*7fd0*/  @P1 VIADD R5, R5, 0x80 ;  /* 0x0000008005051836 */ /* 0x000fe20000000000 */
[----:B------:R-:W-:Y:S04]  /*7fe0*/  USEL UR52, UR4, URZ, UP0 ;  /* 0x000000ff04347287 */ /* 0x000fe80008000000 */
[----:B------:R-:W-:Y:S04]  /*7ff0*/  @P1 PRMT R0, R0, 0x654, R5 ;  /* 0x0000065400001816 */ /* 0x000fe80000000005 */
[----:B------:R1:W-:Y:S04]  /*8000*/  @P1 SYNCS.ARRIVE.TRANS64.RED.A1T0 RZ, [R0+URZ], RZ ;  /* 0x000000ff00ff19a7 */ /* 0x0003e800081004ff */
.L_x_109:
[----:B------:R-:W2:Y:S01]  /*8010*/  @P1 SYNCS.PHASECHK.TRANS64.TRYWAIT P0, [R3+URZ+0x60], R4 ;  /* 0x00006004030015a7 */ /* 0x000ea200080011ff */
[----:B------:R-:W-:Y:S01]  /*8020*/  UISETP.NE.AND UP0, UPT, UR37, URZ, UPT ;  /* 0x000000ff2500728c */ /* 0x000fe2000bf05270 */
[----:B------:R-:W-:Y:S01]  /*8030*/  BSSY B1, `(.L_x_110) ;  /* 0x0000035000017945 */ /* 0x000fe20003800000 */
[----:B------:R-:W-:Y:S02]  /*8040*/  UMOV UR4, 0xc0 ;  /* 0x000000c000047882 */ /* 0x000fe40000000000 */
[----:B------:R-:W-:Y:S01]  /*8050*/  USEL UR40, UR4, 0x20, !UP0 ;  /* 0x0000002004287887 */ /* 0x000fe2000c000000 */
[----:B--2---:R-:W-:Y:S01]  /*8060*/  @P1 SEL R102, RZ, 0x1, !P0 ;  /* 0x00000001ff661807 */ /* 0x004fe20004000000 */
[----:B------:R-:W-:Y:S10]  /*8070*/  @!P1 BRA `(.L_x_111) ;  /* 0x0000000000c09947 */ /* 0x000ff40003800000 */
[----:B------:R-:W-:Y:S01]  /*8080*/  ISETP.NE.AND P0, PT, R102, RZ, PT ;  /* 0x000000ff6600720c */ /* 0x000fe20003f05270 */
[----:B------:R-:W-:Y:S01]  /*8090*/  BSSY B0, `(.L_x_112) ;  /* 0x0000009000007945 */ /* 0x000fe20003800000 */
[----:B------:R-:W-:Y:S11]  /*80a0*/  ISETP.NE.AND P1, PT, R103, RZ, PT ;  /* 0x000000ff6700720c */ /* 0x000ff60003f25270 */
[----:B------:R-:W-:Y:S02]  /*80b0*/  @!UPT UIADD3 URZ, UPT, UPT, URZ, URZ, URZ ;  /* 0x000000fffffff290 */ /* 0x000fe4000fffe0ff */
[C---:B------:R-:W-:Y:S02]  /*80c0*/  @P1 IMAD R5, R101.reuse, 0x4000, R73 ;  /* 0x0000400065051824 */ /* 0x040fe400078e0249 */
[----:B------:R-:W-:Y:S01]  /*80d0*/  @P1 IMAD R4, R101, 0x4000, R92 ;  /* 0x0000400065041824 */ /* 0x000fe200078e025c */
[----:B------:R-:W-:Y:S06]  /*80e0*/  @P0 BRA `(.L_x_113) ;  /* 0x00000000000c0947 */ /* 0x000fec0003800000 */
[----:B-1----:R-:W-:Y:S04]  /*80f0*/  SHF.L.U32 R0, RZ, 0x1f, RZ ;  /* 0x0000001fff007819 */ /* 0x002fe800000006ff */
[----:B------:R-:W1:Y:S02]  /*8100*/  SYNCS.PHASECHK.TRANS64.TRYWAIT P0, [R3+URZ+0x60], R0 ;  /* 0x00006000030075a7 */ /* 0x000e6400080011ff */
[----:B-1----:R-:W-:Y:S05]  /*8110*/  @!P0 BRA `(.L_x_114) ;  /* 0x00000070006c8947 */ /* 0x002fea0003800000 */
.L_x_113:
[----:B------:R-:W-:Y:S05]  /*8120*/  BSYNC B0 ;  /* 0x0000000000007941 */ /* 0x000fea0003800000 */
.L_x_112:
[----:B------:R-:W-:Y:S11]  /*8130*/  ISETP.NE.AND P0, PT, R103, RZ, PT ;  /* 0x000000ff6700720c */ /* 0x000ff60003f05270 */
[----:B------:R-:W-:Y:S02]  /*8140*/  @!UPT UIADD3 URZ, UPT, UPT, URZ, URZ, URZ ;  /* 0x000000fffffff290 */ /* 0x000fe4000fffe0ff */
[----:B------:R2:W4:Y:S01]  /*8150*/  @P0 LDS R41, [R5+0x200] ;  /* 0x0002000005290984 */ /* 0x0005220000000800 */
[C---:B-1----:R-:W-:Y:S01]  /*8160*/  @P0 IMAD R0, R101.reuse, 0x4000, R79 ;  /* 0x0000400065000824 */ /* 0x042fe200078e024f */
[C---:B------:R-:W-:Y:S01]  /*8170*/  @P0 LEA R3, R101.reuse, R90, 0xe ;  /* 0x0000005a65030211 */ /* 0x040fe200078e70ff */
[----:B------:R-:W-:Y:S01]  /*8180*/  VIADD R101, R101, 0x1 ;  /* 0x0000000165657836 */ /* 0x000fe20000000000 */
[----:B------:R2:W1:Y:S04]  /*8190*/  @P0 LDS R45, [R5+0x400] ;  /* 0x00040000052d0984 */ /* 0x0004680000000800 */
        /* <DEDUP_REMOVED lines=14> */
[----:B------:R2:W1:Y:S04]  /*8280*/  @P0 LDS R43, [R0] ;  /* 0x00000000002b0984 */ /* 0x0004680000000800 */
        /* <DEDUP_REMOVED lines=14> */
[----:B----4-:R2:W1:Y:S02]  /*8370*/  @P0 LDS R72, [R3+0xe00] ;  /* 0x000e000003480984 */ /* 0x0104640000000800 */
.L_x_111:
[----:B------:R-:W-:Y:S05]  /*8380*/  BSYNC B1 ;  /* 0x0000000000017941 */ /* 0x000fea0003800000 */
.L_x_110:
[----:B------:R-:W-:Y:S05]  /*8390*/  VIADD R38, R37, UR40 ;  /* 0x0000002825267c36 */ /* 0x000fea0008000000 */
[----:B--2---:R-:W-:Y:S04]  /*83a0*/  SHF.R.U32.HI R3, RZ, 0x15, R38 ;  /* 0x00000015ff037819 */ /* 0x004fe80000011626 */
[----:B------:R-:W-:Y:S11]  /*83b0*/  LOP3.LUT P0, RZ, R3, 0x3, R80, 0x48, !PT ;  /* 0x0000000303ff7812 */ /* 0x000ff60007804850 */
[----:B------:R-:W-:Y:S02]  /*83c0*/  @!UPT UIADD3 URZ, UPT, UPT, URZ, URZ, URZ ;  /* 0x000000fffffff290 */ /* 0x000fe4000fffe0ff */
[----:B------:R-:W-:Y:S05]  /*83d0*/  @!P0 BRA `(.L_x_115) ;  /* 0x0000000000408947 */ /* 0x000fea0003800000 */
[----:B------:R-:W2:Y:S01]  /*83e0*/  LDCU.64 UR8, c[0x4][0x70] ;  /* 0x01000e00ff0877ac */ /* 0x000ea20008000a00 */
[----:B------:R-:W-:Y:S01]  /*83f0*/  MOV R15, 0x0 ;  /* 0x00000000000f7802 */ /* 0x000fe20000000f00 */
[----:B------:R-:W-:Y:S02]  /*8400*/  HFMA2 R12, -RZ, RZ, 0, 5.9604644775390625e-08 ;  /* 0x00000001ff0c7431 */ /* 0x000fe400000001ff */
[----:B------:R-:W-:Y:S02]  /*8410*/  IMAD.MOV.U32 R8, RZ, RZ, 0x192 ;  /* 0x00000192ff087424 */ /* 0x000fe400078e00ff */
[----:B------:R-:W-:Y:S01]  /*8420*/  IMAD.MOV.U32 R13, RZ, RZ, RZ ;  /* 0x000000ffff0d7224 */ /* 0x000fe200078e00ff */
[----:B------:R-:W4:Y:S01]  /*8430*/  LDCU.64 UR6, c[0x4][0x78] ;  /* 0x01000f00ff0677ac */ /* 0x000f220008000a00 */
[----:B------:R-:W1:Y:S01]  /*8440*/  LDC.64 R14, c[0x4][R15] ;  /* 0x010000000f0e7b82 */ /* 0x000e620000000a00 */
[----:B------:R-:W5:Y:S01]  /*8450*/  LDCU.64 UR4, c[0x4][0x10] ;  /* 0x01000200ff0477ac */ /* 0x000f620008000a00 */
[----:B--2---:R-:W-:Y:S01]  /*8460*/  MOV R5, UR9 ;  /* 0x0000000900057c02 */ /* 0x004fe20008000f00 */
[----:B------:R-:W-:Y:S01]  /*8470*/  IMAD.U32 R4, RZ, RZ, UR8 ;  /* 0x00000008ff047e24 */ /* 0x000fe2000f8e00ff */
[----:B----4-:R-:W-:Y:S01]  /*8480*/  MOV R7, UR7 ;  /* 0x0000000700077c02 */ /* 0x010fe20008000f00 */
[----:B------:R-:W-:Y:S01]  /*8490*/  IMAD.U32 R6, RZ, RZ, UR6 ;  /* 0x00000006ff067e24 */ /* 0x000fe2000f8e00ff */
[----:B-----5:R-:W-:Y:S01]  /*84a0*/  MOV R11, UR5 ;  /* 0x00000005000b7c02 */ /* 0x020fe20008000f00 */
[----:B------:R-:W-:Y:S02]  /*84b0*/  IMAD.U32 R10, RZ, RZ, UR4 ;  /* 0x00000004ff0a7e24 */ /* 0x000fe4000f8e00ff */
[----:B------:R-:W-:Y:S07]  /*84c0*/  LEPC R20, `(.L_x_115) ;  /* 0x000000001014794e */ /* 0x000fee0000000000 */
[----:B-1-3--:R-:W-:Y:S05]  /*84d0*/  CALL.ABS.NOINC R14 ;  /* 0x000000000e007343 */ /* 0x00afea0003c00000 */
.L_x_115:
[----:B------:R-:W-:Y:S05]  /*84e0*/  WARPSYNC.ALL ;  /* 0x0000000000007948 */ /* 0x000fea0003800000 */
[----:B------:R-:W-:Y:S01]  /*84f0*/  R2UR UR4, R38 ;  /* 0x00000000260472ca */ /* 0x000fe200000e0000 */
[----:B------:R-:W-:Y:S01]  /*8500*/  BSSY.RECONVERGENT B0, `(.L_x_116) ;  /* 0x000008b000007945 */ /* 0x000fe20003800200 */
[----:B------:R-:W-:Y:S02]  /*8510*/  ISETP.NE.AND P6, PT, R100, RZ, PT ;  /* 0x000000ff6400720c */ /* 0x000fe40003fc5270 */
[----:B------:R-:W-:Y:S02]  /*8520*/  ISETP.NE.AND P0, PT, R95, RZ, PT ;  /* 0x000000ff5f00720c */ /* 0x000fe40003f05270 */
[----:B------:R-:W-:Y:S02]  /*8530*/  MOV R3, UR52 ;  /* 0x0000003400037c02 */ /* 0x000fe40008000f00 */
[----:B-1----:R-:W-:Y:S05]  /*8540*/  MOV R0, UR54 ;  /* 0x0000003600007c02 */ /* 0x002fea0008000f00 */
[----:B------:R-:W1:Y:S02]  /*8550*/  LDTM.x32 R4, tmem[UR4] ;  /* 0x00000004000479ee */ /* 0x000e6400082c0000 */
[----:B------:R-:W-:Y:S02]  /*8560*/  @P6 LEA R3, R3, UR46, 0x3 ;  /* 0x0000002e03036c11 */ /* 0x000fe4000f8e18ff */
[----:B------:R-:W-:Y:S02]  /*8570*/  @P6 SHF.L.U32 R104, RZ, 0x1f, RZ ;  /* 0x0000001fff686819 */ /* 0x000fe400000006ff */
[----:B------:R-:W-:Y:S04]  /*8580*/  @P6 IADD3 R3, PT, PT, R3, 0x80, RZ ;  /* 0x0000008003036810 */ /* 0x000fe80007ffe0ff */
[----:B------:R-:W-:Y:S02]  /*8590*/  @P6 PRMT R0, R0, 0x654, R3 ;  /* 0x0000065400006816 */ /* 0x000fe40000000003 */
[----:B------:R-:W-:Y:S01]  /*85a0*/  LEA R3, R101, UR46, 0x3 ;  /* 0x0000002e65037c11 */ /* 0x000fe2000f8e18ff */
[C---:B-1----:R-:W-:Y:S02]  /*85b0*/  IMAD R4, R36.reuse, R4, RZ ;  /* 0x0000000424047224 */ /* 0x042fe400078e02ff */
        /* <DEDUP_REMOVED lines=100> */
[----:B--2---:R-:W2:Y:S02]  /*8c00*/  FENCE.VIEW.ASYNC.S ;  /* 0x00000000000073c6 */ /* 0x004ea40000000000 */
[----:B--2---:R-:W-:Y:S06]  /*8c10*/  BAR.SYNC.DEFER_BLOCKING 0x1, 0x80 ;  /* 0x0042000000007b1d */ /* 0x004fec0000010000 */
[----:B------:R-:W-:Y:S05]  /*8c20*/  @P0 BRA `(.L_x_117) ;  /* 0x0000000000600947 */ /* 0x000fea0003800000 */
[----:B------:R-:W-:Y:S02]  /*8c30*/  UIADD3 UR4, UP0, UPT, UR56, 0x880, URZ ;  /* 0x0000088038047890 */ /* 0x000fe4000ff1e0ff */
[----:B------:R-:W-:Y:S02]  /*8c40*/  UIADD3 UR10, UPT, UPT, UR53, UR40, URZ ;  /* 0x00000028350a7290 */ /* 0x000fe4000fffe0ff */
[----:B------:R-:W-:Y:S02]  /*8c50*/  UIADD3 UR8, UPT, UPT, UR46, 0x4200, URZ ;  /* 0x000042002e087890 */ /* 0x000fe4000fffe0ff */
[----:B------:R-:W-:Y:S01]  /*8c60*/  UIADD3.X UR5, UPT, UPT, URZ, UR57, URZ, UP0, !UPT ;  /* 0x00000039ff057290 */ /* 0x000fe200087fe4ff */
[----:B------:R-:W-:Y:S01]  /*8c70*/  UMOV UR9, UR49 ;  /* 0x0000003100097c82 */ /* 0x000fe20008000000 */
[----:B------:R-:W-:Y:S01]  /*8c80*/  UMOV UR11, UR36 ;  /* 0x00000024000b7c82 */ /* 0x000fe20008000000 */
[----:B------:R-:W-:Y:S02]  /*8c90*/  UIADD3 UR17, UPT, UPT, UR49, 0x20, URZ ;  /* 0x0000002031117890 */ /* 0x000fe4000fffe0ff */
[----:B------:R-:W-:Y:S01]  /*8ca0*/  UIADD3 UR16, UPT, UPT, UR46, 0x5200, URZ ;  /* 0x000052002e107890 */ /* 0x000fe2000fffe0ff */
[----:B------:R-:W-:Y:S03]  /*8cb0*/  UMOV UR19, UR36 ;  /* 0x0000002400137c82 */ /* 0x000fe60008000000 */
[----:B------:R2:W-:Y:S01]  /*8cc0*/  UTMASTG.3D [UR8], [UR4] ;  /* 0x00000008040073b5 */ /* 0x0005e20008010000 */
[----:B------:R-:W-:Y:S01]  /*8cd0*/  UMOV UR18, UR10 ;  /* 0x0000000a00127c82 */ /* 0x000fe20008000000 */
[----:B------:R-:W-:Y:S02]  /*8ce0*/  UIADD3 UR21, UPT, UPT, UR49, 0x40, URZ ;  /* 0x0000004031157890 */ /* 0x000fe4000fffe0ff */
[----:B------:R-:W-:Y:S01]  /*8cf0*/  UIADD3 UR20, UPT, UPT, UR46, 0x6200, URZ ;  /* 0x000062002e147890 */ /* 0x000fe2000fffe0ff */
[----:B------:R-:W-:Y:S01]  /*8d00*/  UMOV UR23, UR36 ;  /* 0x0000002400177c82 */ /* 0x000fe20008000000 */
[----:B------:R-:W-:Y:S01]  /*8d10*/  UMOV UR22, UR10 ;  /* 0x0000000a00167c82 */ /* 0x000fe20008000000 */
[----:B------:R2:W-:Y:S01]  /*8d20*/  UTMASTG.3D [UR16], [UR4] ;  /* 0x00000010040073b5 */ /* 0x0005e20008010000 */
[----:B------:R-:W-:Y:S02]  /*8d30*/  UIADD3 UR13, UPT, UPT, UR49, 0x60, URZ ;  /* 0x00000060310d7890 */ /* 0x000fe4000fffe0ff */
[----:B------:R-:W-:Y:S01]  /*8d40*/  UIADD3 UR12, UPT, UPT, UR46, 0x7200, URZ ;  /* 0x000072002e0c7890 */ /* 0x000fe2000fffe0ff */
[----:B------:R-:W-:Y:S01]  /*8d50*/  UMOV UR15, UR36 ;  /* 0x00000024000f7c82 */ /* 0x000fe20008000000 */
[----:B------:R-:W-:Y:S01]  /*8d60*/  UMOV UR14, UR10 ;  /* 0x0000000a000e7c82 */ /* 0x000fe20008000000 */
[----:B------:R2:W-:Y:S06]  /*8d70*/  UTMASTG.3D [UR20], [UR4] ;  /* 0x00000014040073b5 */ /* 0x0005ec0008010000 */
[----:B------:R2:W-:Y:S01]  /*8d80*/  UTMASTG.3D [UR12], [UR4] ;  /* 0x0000000c040073b5 */ /* 0x0005e20008010000 */
[----:B------:R0:W-:Y:S01]  /*8d90*/  UTMACMDFLUSH ;  /* 0x00000000000079b7 */ /* 0x0001e20000000000 */
[----:B--2---:R-:W-:Y:S04]  /*8da0*/  DEPBAR.LE SB0, 0x1 ;  /* 0x000080400000791a */ /* 0x004fe80000000000 */
.L_x_117:
[----:B------:R-:W-:Y:S05]  /*8db0*/  BSYNC.RECONVERGENT B0 ;  /* 0x0000000000007941 */ /* 0x000fea0003800200 */
.L_x_116:
[----:B------:R-:W-:Y:S01]  /*8dc0*/  BAR.SYNC.DEFER_BLOCKING 0x1, 0x80 ;  /* 0x0042000000007b1d */ /* 0x000fe20000010000 */
[----:B------:R-:W-:Y:S02]  /*8dd0*/  UIADD3 UR5, UPT, UPT, UR52, 0x1, URZ ;  /* 0x0000000134057890 */ /* 0x000fe4000fffe0ff */
[----:B------:R-:W-:Y:S02]  /*8de0*/  UISETP.NE.AND UP0, UPT, UR37, URZ, UPT ;  /* 0x000000ff2500728c */ /* 0x000fe4000bf05270 */
[----:B------:R-:W-:Y:S04]  /*8df0*/  UISETP.NE.AND UP1, UPT, UR5, 0x4, UPT ;  /* 0x000000040500788c */ /* 0x000fe8000bf25270 */
[----:B------:R-:W-:Y:S01]  /*8e00*/  USEL UR48, UR5, URZ, UP1 ;  /* 0x000000ff05307287 */ /* 0x000fe20008800000 */
[----:B------:R2:W-:Y:S01]  /*8e10*/  @P6 SYNCS.ARRIVE.TRANS64.RED.A1T0 RZ, [R0+URZ], RZ ;  /* 0x000000ff00ff69a7 */ /* 0x0005e200081004ff */
[----:B------:R-:W-:Y:S01]  /*8e20*/  UMOV UR4, 0xa0 ;  /* 0x000000a000047882 */ /* 0x000fe20000000000 */
[----:B------:R-:W-:Y:S01]  /*8e30*/  BSSY B1, `(.L_x_118) ;  /* 0x0000035000017945 */ /* 0x000fe20003800000 */
[----:B------:R-:W-:Y:S01]  /*8e40*/  USEL UR40, UR4, 0x40, !UP0 ;  /* 0x0000004004287887 */ /* 0x000fe2000c000000 */
[----:B------:R-:W4:Y:S02]  /*8e50*/  @P6 SYNCS.PHASECHK.TRANS64.TRYWAIT P0, [R3+URZ+0x60], R104 ;  /* 0x00006068030065a7 */ /* 0x000f2400080011ff */
[----:B----4-:R-:W-:Y:S01]  /*8e60*/  @P6 SEL R102, RZ, 0x1, !P0 ;  /* 0x00000001ff666807 */ /* 0x010fe20004000000 */
[----:B--2---:R-:W-:Y:S08]  /*8e70*/  @!P6 BRA `(.L_x_119) ;  /* 0x0000000000c0e947 */ /* 0x004ff00003800000 */
[----:B------:R-:W-:Y:S01]  /*8e80*/  ISETP.NE.AND P0, PT, R102, RZ, PT ;  /* 0x000000ff6600720c */ /* 0x000fe20003f05270 */
[----:B------:R-:W-:Y:S01]  /*8e90*/  BSSY B0, `(.L_x_120) ;  /* 0x0000009000007945 */ /* 0x000fe20003800000 */
[----:B------:R-:W-:Y:S11]  /*8ea0*/  ISETP.NE.AND P1, PT, R103, RZ, PT ;  /* 0x000000ff6700720c */ /* 0x000ff60003f25270 */
[----:B------:R-:W-:Y:S02]  /*8eb0*/  @!UPT UIADD3 URZ, UPT, UPT, URZ, URZ, URZ ;  /* 0x000000fffffff290 */ /* 0x000fe4000fffe0ff */
[C---:B-1----:R-:W-:Y:S02]  /*8ec0*/  @P1 IMAD R4, R101.reuse, 0x4000, R73 ;  /* 0x0000400065041824 */ /* 0x042fe400078e0249 */
[----:B------:R-:W-:Y:S01]  /*8ed0*/  @P1 IMAD R0, R101, 0x4000, R92 ;  /* 0x0000400065001824 */ /* 0x000fe200078e025c */
[----:B------:R-:W-:Y:S06]  /*8ee0*/  @P0 BRA `(.L_x_121) ;  /* 0x00000000000c0947 */ /* 0x000fec0003800000 */
[----:B------:R-:W-:Y:S04]  /*8ef0*/  SHF.L.U32 R6, RZ, 0x1f, RZ ;  /* 0x0000001fff067819 */ /* 0x000fe800000006ff */
[----:B------:R-:W1:Y:S02]  /*8f00*/  SYNCS.PHASECHK.TRANS64.TRYWAIT P0, [R3+URZ+0x60], R6 ;  /* 0x00006006030075a7 */ /* 0x000e6400080011ff */
[----:B-1----:R-:W-:Y:S05]  /*8f10*/  @!P0 BRA `(.L_x_122) ;  /* 0x0000006400008947 */ /* 0x002fea0003800000 */
.L_x_121:
[----:B------:R-:W-:Y:S05]  /*8f20*/  BSYNC B0 ;  /* 0x0000000000007941 */ /* 0x000fea0003800000 */
.L_x_120:
        /* <DEDUP_REMOVED lines=37> */
.L_x_119:
[----:B------:R-:W-:Y:S05]  /*9180*/  BSYNC B1 ;  /* 0x0000000000017941 */ /* 0x000fea0003800000 */
.L_x_118:
[----:B------:R-:W-:Y:S05]  /*9190*/  VIADD R38, R37, UR40 ;  /* 0x0000002825267c36 */ /* 0x000fea0008000000 */
[----:B--2---:R-:W-:Y:S04]  /*91a0*/  SHF.R.U32.HI R3, RZ, 0x15, R38 ;  /* 0x00000015ff037819 */ /* 0x004fe80000011626 */
[----:B------:R-:W-:Y:S11]  /*91b0*/  LOP3.LUT P0, RZ, R3, 0x3, R80, 0x48, !PT ;  /* 0x0000000303ff7812 */ /* 0x000ff60007804850 */
[----:B------:R-:W-:Y:S02]  /*91c0*/  @!UPT UIADD3 URZ, UPT, UPT, URZ, URZ, URZ ;  /* 0x000000fffffff290 */ /* 0x000fe4000fffe0ff */
[----:B------:R-:W-:Y:S05]  /*91d0*/  @!P0 BRA `(.L_x_123) ;  /* 0x0000000000408947 */ /* 0x000fea0003800000 */
[----:B------:R-:W2:Y:S01]  /*91e0*/  LDCU.64 UR8, c[0x4][0x70] ;  /* 0x01000e00ff0877ac */ /* 0x000ea20008000a00 */
[----:B-1----:R-:W-:Y:S01]  /*91f0*/  MOV R15, 0x0 ;  /* 0x00000000000f7802 */ /* 0x002fe20000000f00 */
[----:B------:R-:W-:Y:S02]  /*9200*/  HFMA2 R12, -RZ, RZ, 0, 5.9604644775390625e-08 ;  /* 0x00000001ff0c7431 */ /* 0x000fe400000001ff */
[----:B------:R-:W-:Y:S02]  /*9210*/  IMAD.MOV.U32 R8, RZ, RZ, 0x192 ;  /* 0x00000192ff087424 */ /* 0x000fe400078e00ff */
[----:B------:R-:W-:Y:S01]  /*9220*/  IMAD.MOV.U32 R13, RZ, RZ, RZ ;  /* 0x000000ffff0d7224 */ /* 0x000fe200078e00ff */
[----:B------:R-:W1:Y:S01]  /*9230*/  LDCU.64 UR6, c[0x4][0x78] ;  /* 0x01000f00ff0677ac */ /* 0x000e620008000a00 */
[----:B------:R-:W4:Y:S01]  /*9240*/  LDC.64 R14, c[0x4][R15] ;  /* 0x010000000f0e7b82 */ /* 0x000f220000000a00 */
[----:B------:R-:W5:Y:S01]  /*9250*/  LDCU.64 UR4, c[0x4][0x10] ;  /* 0x01000200ff0477ac */ /* 0x000f620008000a00 */
[----:B--2---:R-:W-:Y:S01]  /*9260*/  MOV R5, UR9 ;  /* 0x0000000900057c02 */ /* 0x004fe20008000f00 */
[----:B------:R-:W-:Y:S01]  /*9270*/  IMAD.U32 R4, RZ, RZ, UR8 ;  /* 0x00000008ff047e24 */ /* 0x000fe2000f8e00ff */
[----:B-1----:R-:W-:Y:S01]  /*9280*/  MOV R7, UR7 ;  /* 0x0000000700077c02 */ /* 0x002fe20008000f00 */
[----:B------:R-:W-:Y:S01]  /*9290*/  IMAD.U32 R6, RZ, RZ, UR6 ;  /* 0x00000006ff067e24 */ /* 0x000fe2000f8e00ff */
[----:B-----5:R-:W-:Y:S01]  /*92a0*/  MOV R11, UR5 ;  /* 0x00000005000b7c02 */ /* 0x020fe20008000f00 */
[----:B------:R-:W-:Y:S02]  /*92b0*/  IMAD.U32 R10, RZ, RZ, UR4 ;  /* 0x00000004ff0a7e24 */ /* 0x000fe4000f8e00ff */
[----:B------:R-:W-:Y:S07]  /*92c0*/  LEPC R20, `(.L_x_123) ;  /* 0x000000001014794e */ /* 0x000fee0000000000 */
[----:B---34-:R-:W-:Y:S05]  /*92d0*/  CALL.ABS.NOINC R14 ;  /* 0x000000000e007343 */ /* 0x018fea0003c00000 */
.L_x_123:
[----:B------:R-:W-:Y:S05]  /*92e0*/  WARPSYNC.ALL ;  /* 0x0000000000007948 */ /* 0x000fea0003800000 */
[----:B------:R-:W-:Y:S01]  /*92f0*/  R2UR UR4, R38 ;  /* 0x00000000260472ca */ /* 0x000fe200000e0000 */
[----:B------:R-:W-:Y:S01]  /*9300*/  BSSY.RECONVERGENT B0, `(.L_x_124) ;  /* 0x000008b000007945 */ /* 0x000fe20003800200 */
[----:B------:R-:W-:Y:S02]  /*9310*/  ISETP.NE.AND P6, PT, R100, RZ, PT ;  /* 0x000000ff6400720c */ /* 0x000fe40003fc5270 */
[----:B------:R-:W-:Y:S02]  /*9320*/  ISETP.NE.AND P0, PT, R95, RZ, PT ;  /* 0x000000ff5f00720c */ /* 0x000fe40003f05270 */
[----:B------:R-:W-:Y:S02]  /*9330*/  MOV R3, UR48 ;  /* 0x0000003000037c02 */ /* 0x000fe40008000f00 */
[----:B------:R-:W-:Y:S05]  /*9340*/  MOV R0, UR54 ;  /* 0x0000003600007c02 */ /* 0x000fea0008000f00 */
[----:B-1----:R-:W1:Y:S02]  /*9350*/  LDTM.x32 R4, tmem[UR4] ;  /* 0x00000004000479ee */ /* 0x002e6400082c0000 */
        /* <DEDUP_REMOVED lines=133> */
.L_x_125:
[----:B------:R-:W-:Y:S05]  /*9bb0*/  BSYNC.RECONVERGENT B0 ;  /* 0x0000000000007941 */ /* 0x000fea0003800200 */
.L_x_124:
[----:B------:R-:W-:Y:S01]  /*9bc0*/  BAR.SYNC.DEFER_BLOCKING 0x1, 0x80 ;  /* 0x0042000000007b1d */ /* 0x000fe20000010000 */
[----:B------:R-:W-:Y:S01]  /*9bd0*/  UIADD3 UR5, UPT, UPT, UR48, 0x1, URZ ;  /* 0x0000000130057890 */ /* 0x000fe2000fffe0ff */
[----:B------:R-:W-:Y:S01]  /*9be0*/  HFMA2 R39, -RZ, RZ, 0, 0 ;  /* 0x00000000ff277431 */ /* 0x000fe200000001ff */
        /* <DEDUP_REMOVED lines=20> */
.L_x_129:
[----:B------:R-:W-:Y:S05]  /*9d30*/  BSYNC B0 ;  /* 0x0000000000007941 */ /* 0x000fea0003800000 */
.L_x_128:
[----:B------:R-:W-:Y:S11]  /*9d40*/  ISETP.NE.AND P0, PT, R103, RZ, PT ;  /* 0x000000ff6700720c */ /* 0x000ff60003f05270 */
[----:B------:R-:W-:Y:S02]  /*9d50*/  @!UPT UIADD3 URZ, UPT, UPT, URZ, URZ, URZ ;  /* 0x000000fffffff290 */ /* 0x000fe4000fffe0ff */
[----:B------:R2:W4:Y:S01]  /*9d60*/  @P0 LDS R41, [R4+0x200] ;  /* 0x0002000004290984 */ /* 0x0005220000000800 */
[C---:B-1----:R-:W-:Y:S02]  /*9d70*/  @P0 IMAD R3, R101.reuse, 0x4000, R79 ;  /* 0x0000400065030824 */ /* 0x042fe400078e024f */
[C---:B------:R-:W-:Y:S01]  /*9d80*/  @P0 IMAD R5, R101.reuse, 0x4000, R90 ;  /* 0x0000400065050824 */ /* 0x040fe200078e025a */
[----:B------:R2:W1:Y:S01]  /*9d90*/  @P0 LDS R45, [R4+0x400] ;  /* 0x00040000042d0984 */ /* 0x0004620000000800 */
[----:B------:R-:W-:Y:S03]  /*9da0*/  VIADD R101, R101, 0x1 ;  /* 0x0000000165657836 */ /* 0x000fe60000000000 */
        /* <DEDUP_REMOVED lines=29> */
[----:B------:R2:W1:Y:S01]  /*9f80*/  @P0 LDS R72, [R5+0xe00] ;  /* 0x000e000005480984 */ /* 0x0004620000000800 */
[C---:B------:R-:W-:Y:S04]  /*9f90*/  ISETP.NE.AND P0, PT, R101.reuse, 0x4, PT ;  /* 0x000000046500780c */ /* 0x040fe80003f05270 */
[----:B------:R-:W-:Y:S02]  /*9fa0*/  SEL R101, R101, RZ, P0 ;  /* 0x000000ff65657207 */ /* 0x000fe40000000000 */
[----:B----4-:R-:W-:Y:S02]  /*9fb0*/  SEL R39, RZ, 0x1, P0 ;  /* 0x00000001ff277807 */ /* 0x010fe40000000000 */
.L_x_127:
[----:B------:R-:W-:Y:S05]  /*9fc0*/  BSYNC B1 ;  /* 0x0000000000017941 */ /* 0x000fea0003800000 */
.L_x_126:
        /* <DEDUP_REMOVED lines=21> */
.L_x_131:
        /* <DEDUP_REMOVED lines=9> */
[----:B------:R-:W-:Y:S02]  /*a1b0*/  @P6 SHF.L.U32 R104, R39, 0x1f, RZ ;  /* 0x0000001f27686819 */ /* 0x000fe400000006ff */
        /* <DEDUP_REMOVED lines=131> */
.L_x_133:
[----:B------:R-:W-:Y:S05]  /*a9f0*/  BSYNC.RECONVERGENT B0 ;  /* 0x0000000000007941 */ /* 0x000fea0003800200 */
.L_x_132:
        /* <DEDUP_REMOVED lines=19> */
[----:B------:R-:W-:Y:S04]  /*ab30*/  SHF.L.U32 R6, R39, 0x1f, RZ ;  /* 0x0000001f27067819 */ /* 0x000fe800000006ff */
[----:B------:R-:W1:Y:S02]  /*ab40*/  SYNCS.PHASECHK.TRANS64.TRYWAIT P0, [R3+URZ+0x60], R6 ;  /* 0x00006006030075a7 */ /* 0x000e6400080011ff */
[----:B-1----:R-:W-:Y:S05]  /*ab50*/  @!P0 BRA `(.L_x_138) ;  /* 0x0000004800188947 */ /* 0x002fea0003800000 */
.L_x_137:
[----:B------:R-:W-:Y:S05]  /*ab60*/  BSYNC B0 ;  /* 0x0000000000007941 */ /* 0x000fea0003800000 */
.L_x_136:
[----:B------:R-:W-:Y:S11]  /*ab70*/  ISETP.NE.AND P0, PT, R103, RZ, PT ;  /* 0x000000ff6700720c */ /* 0x000ff60003f05270 */
[----:B------:R-:W-:Y:S02]  /*ab80*/  @!UPT UIADD3 URZ, UPT, UPT, URZ, URZ, URZ ;  /* 0x000000fffffff290 */ /* 0x000fe4000fffe0ff */
[----:B------:R-:W2:Y:S01]  /*ab90*/  @P0 LDS R41, [R4+0x200] ;  /* 0x0002000004290984 */ /* 0x000ea20000000800 */
[C---:B-1----:R-:W-:Y:S02]  /*aba0*/  @P0 IMAD R3, R101.reuse, 0x4000, R79 ;  /* 0x0000400065030824 */ /* 0x042fe400078e024f */
[C---:B------:R-:W-:Y:S01]  /*abb0*/  @P0 IMAD R5, R101.reuse, 0x4000, R90 ;  /* 0x0000400065050824 */ /* 0x040fe200078e025a */
[----:B------:R-:W4:Y:S01]  /*abc0*/  @P0 LDS R45, [R4+0x400] ;  /* 0x00040000042d0984 */ /* 0x000f220000000800 */
[----:B------:R-:W-:Y:S03]  /*abd0*/  VIADD R101, R101, 0x1 ;  /* 0x0000000165657836 */ /* 0x000fe60000000000 */
[----:B------:R-:W1:Y:S04]  /*abe0*/  @P0 LDS R49, [R4+0x600] ;  /* 0x0006000004310984 */ /* 0x000e680000000800 */
        /* <DEDUP_REMOVED lines=30> */
[----:B-----5:R-:W-:Y:S02]  /*add0*/  SEL R0, RZ, 0x1, P0 ;  /* 0x00000001ff007807 */ /* 0x020fe40000000000 */
[----:B------:R-:W-:Y:S02]  /*ade0*/  SEL R101, R101, RZ, P0 ;  /* 0x000000ff65657207 */ /* 0x000fe40000000000 */
[----:B--2-4-:R-:W-:Y:S02]  /*adf0*/  LOP3.LUT R39, R39, R0, RZ, 0x3c, !PT ;  /* 0x0000000027277212 */ /* 0x014fe400078e3cff */
.L_x_135:
[----:B------:R-:W-:Y:S05]  /*ae00*/  BSYNC B1 ;  /* 0x0000000000017941 */ /* 0x000fea0003800000 */
.L_x_134:
[----:B------:R-:W-:Y:S05]  /*ae10*/  VIADD R38, R37, UR40 ;  /* 0x0000002825267c36 */ /* 0x000fea0008000000 */
[----:B-1----:R-:W-:Y:S04]  /*ae20*/  SHF.R.U32.HI R3, RZ, 0x15, R38 ;  /* 0x00000015ff037819 */ /* 0x002fe80000011626 */
[----:B------:R-:W-:Y:S11]  /*ae30*/  LOP3.LUT P0, RZ, R3, 0x3, R80, 0x48, !PT ;  /* 0x0000000303ff7812 */ /* 0x000ff60007804850 */
[----:B------:R-:W-:Y:S02]  /*ae40*/  @!UPT UIADD3 URZ, UPT, UPT, URZ, URZ, URZ ;  /* 0x000000fffffff290 */ /* 0x000fe4000fffe0ff */
[----:B------:R-:W-:Y:S05]  /*ae50*/  @!P0 BRA `(.L_x_139) ;  /* 0x0000000000408947 */ /* 0x000fea0003800000 */
[----:B------:R-:W1:Y:S01]  /*ae60*/  LDCU.64 UR8, c[0x4][0x70] ;  /* 0x01000e00ff0877ac */ /* 0x000e620008000a00 */
[----:B------:R-:W-:Y:S01]  /*ae70*/  MOV R15, 0x0 ;  /* 0x00000000000f7802 */ /* 0x000fe20000000f00 */
[----:B------:R-:W-:Y:S02]  /*ae80*/  HFMA2 R12, -RZ, RZ, 0, 5.9604644775390625e-08 ;  /* 0x00000001ff0c7431 */ /* 0x000fe400000001ff */
[----:B------:R-:W-:Y:S02]  /*ae90*/  IMAD.MOV.U32 R8, RZ, RZ, 0x192 ;  /* 0x00000192ff087424 */ /* 0x000fe400078e00ff */
[----:B------:R-:W-:Y:S01]  /*aea0*/  IMAD.MOV.U32 R13, RZ, RZ, RZ ;  /* 0x000000ffff0d7224 */ /* 0x000fe200078e00ff */
[----:B------:R-:W2:Y:S01]  /*aeb0*/  LDCU.64 UR6, c[0x4][0x78] ;  /* 0x01000f00ff0677ac */ /* 0x000ea20008000a00 */
[----:B------:R-:W4:Y:S01]  /*aec0*/  LDC.64 R14, c[0x4][R15] ;  /* 0x010000000f0e7b82 */ /* 0x000f220000000a00 */
[----:B------:R-:W5:Y:S01]  /*aed0*/  LDCU.64 UR4, c[0x4][0x10] ;  /* 0x01000200ff0477ac */ /* 0x000f620008000a00 */
[----:B-1----:R-:W-:Y:S01]  /*aee0*/  MOV R5, UR9 ;  /* 0x0000000900057c02 */ /* 0x002fe20008000f00 */
[----:B------:R-:W-:Y:S01]  /*aef0*/  IMAD.U32 R4, RZ, RZ, UR8 ;  /* 0x00000008ff047e24 */ /* 0x000fe2000f8e00ff */
[----:B--2---:R-:W-:Y:S01]  /*af00*/  MOV R7, UR7 ;  /* 0x0000000700077c02 */ /* 0x004fe20008000f00 */
[----:B------:R-:W-:Y:S01]  /*af10*/  IMAD.U32 R6, RZ, RZ, UR6 ;  /* 0x00000006ff067e24 */ /* 0x000fe2000f8e00ff */
[----:B-----5:R-:W-:Y:S01]  /*af20*/  MOV R11, UR5 ;  /* 0x00000005000b7c02 */ /* 0x020fe20008000f00 */
[----:B------:R-:W-:Y:S02]  /*af30*/  IMAD.U32 R10, RZ, RZ, UR4 ;  /* 0x00000004ff0a7e24 */ /* 0x000fe4000f8e00ff */
[----:B------:R-:W-:Y:S07]  /*af40*/  LEPC R20, `(.L_x_139) ;  /* 0x000000001014794e */ /* 0x000fee0000000000 */
[----:B---34-:R-:W-:Y:S05]  /*af50*/  CALL.ABS.NOINC R14 ;  /* 0x000000000e007343 */ /* 0x018fea0003c00000 */
.L_x_139:
[----:B------:R-:W-:Y:S05]  /*af60*/  WARPSYNC.ALL ;  /* 0x0000000000007948 */ /* 0x000fea0003800000 */
[----:B------:R-:W-:Y:S01]  /*af70*/  R2UR UR4, R38 ;  /* 0x00000000260472ca */ /* 0x000fe200000e0000 */
[----:B------:R-:W-:Y:S01]  /*af80*/  BSSY.RECONVERGENT B0, `(.L_x_140) ;  /* 0x000008d000007945 */ /* 0x000fe20003800200 */
[----:B------:R-:W-:Y:S02]  /*af90*/  ISETP.NE.AND P6, PT, R100, RZ, PT ;  /* 0x000000ff6400720c */ /* 0x000fe40003fc5270 */
[----:B------:R-:W-:Y:S02]  /*afa0*/  ISETP.NE.AND P0, PT, R95, RZ, PT ;  /* 0x000000ff5f00720c */ /* 0x000fe40003f05270 */
[----:B------:R-:W-:Y:S02]  /*afb0*/  MOV R3, UR50 ;  /* 0x0000003200037c02 */ /* 0x000fe40008000f00 */
[----:B------:R-:W-:Y:S05]  /*afc0*/  MOV R0, UR54 ;  /* 0x0000003600007c02 */ /* 0x000fea0008000f00 */
[----:B------:R-:W1:Y:S02]  /*afd0*/  LDTM.x32 R4, tmem[UR4] ;  /* 0x00000004000479ee */ /* 0x000e6400082c0000 */
        /* <DEDUP_REMOVED lines=109> */
[----:B------:R-:W-:Y:S02]  /*b6b0*/  UIADD3 UR5, UPT, UPT, UR46, 0x200, URZ ;  /* 0x000002002e057890 */ /* 0x000fe4000fffe0ff */
[----:B------:R-:W-:Y:S02]  /*b6c0*/  UIADD3 UR4, UP0, UPT, UR56, 0x880, URZ ;  /* 0x0000088038047890 */ /* 0x000fe4000ff1e0ff */
[----:B------:R-:W-:Y:S02]  /*b6d0*/  UIADD3 UR10, UPT, UPT, UR53, UR40, URZ ;  /* 0x00000028350a7290 */ /* 0x000fe4000fffe0ff */
[----:B------:R-:W-:Y:S01]  /*b6e0*/  MOV R88, UR5 ;  /* 0x0000000500587c02 */ /* 0x000fe20008000f00 */
[----:B------:R-:W-:Y:S01]  /*b6f0*/  UIADD3.X UR5, UPT, UPT, URZ, UR57, URZ, UP0, !UPT ;  /* 0x00000039ff057290 */ /* 0x000fe200087fe4ff */
[----:B------:R-:W-:Y:S02]  /*b700*/  UMOV UR9, UR49 ;  /* 0x0000003100097c82 */ /* 0x000fe40008000000 */
[----:B------:R-:W-:Y:S01]  /*b710*/  R2UR UR8, R88 ;  /* 0x00000000580872ca */ /* 0x000fe200000e0000 */
[----:B------:R-:W-:Y:S01]  /*b720*/  UMOV UR11, UR36 ;  /* 0x00000024000b7c82 */ /* 0x000fe20008000000 */
[----:B------:R-:W-:Y:S02]  /*b730*/  UIADD3 UR17, UPT, UPT, UR49, 0x20, URZ ;  /* 0x0000002031117890 */ /* 0x000fe4000fffe0ff */
[----:B------:R-:W-:Y:S01]  /*b740*/  UIADD3 UR16, UPT, UPT, UR46, 0x1200, URZ ;  /* 0x000012002e107890 */ /* 0x000fe2000fffe0ff */
        /* <DEDUP_REMOVED lines=12> */
[----:B------:R2:W-:Y:S05]  /*b810*/  UTMASTG.3D [UR20], [UR4] ;  /* 0x00000014040073b5 */ /* 0x0005ea0008010000 */
[----:B------:R2:W-:Y:S01]  /*b820*/  UTMASTG.3D [UR12], [UR4] ;  /* 0x0000000c040073b5 */ /* 0x0005e20008010000 */
[----:B------:R0:W-:Y:S01]  /*b830*/  UTMACMDFLUSH ;  /* 0x00000000000079b7 */ /* 0x0001e20000000000 */
[----:B--2---:R-:W-:Y:S04]  /*b840*/  DEPBAR.LE SB0, 0x1 ;  /* 0x000080400000791a */ /* 0x004fe80000000000 */
.L_x_141:
[----:B------:R-:W-:Y:S05]  /*b850*/  BSYNC.RECONVERGENT B0 ;  /* 0x0000000000007941 */ /* 0x000fea0003800200 */
.L_x_140:
        /* <DEDUP_REMOVED lines=22> */
.L_x_145:
[----:B------:R-:W-:Y:S05]  /*b9c0*/  BSYNC B0 ;  /* 0x0000000000007941 */ /* 0x000fea0003800000 */
.L_x_144:
        /* <DEDUP_REMOVED lines=41> */
.L_x_143:
[----:B------:R-:W-:Y:S05]  /*bc60*/  BSYNC B1 ;  /* 0x0000000000017941 */ /* 0x000fea0003800000 */
.L_x_142:
        /* <DEDUP_REMOVED lines=21> */
.L_x_147:
        /* <DEDUP_REMOVED lines=141> */
.L_x_149:
[----:B------:R-:W-:Y:S05]  /*c690*/  BSYNC.RECONVERGENT B0 ;  /* 0x0000000000007941 */ /* 0x000fea0003800200 */
.L_x_148:
        /* <DEDUP_REMOVED lines=22> */
.L_x_153:
[----:B------:R-:W-:Y:S05]  /*c800*/  BSYNC B0 ;  /* 0x0000000000007941 */ /* 0x000fea0003800000 */
.L_x_152:
        /* <DEDUP_REMOVED lines=41> */
.L_x_151:
[----:B------:R-:W-:Y:S05]  /*caa0*/  BSYNC B1 ;  /* 0x0000000000017941 */ /* 0x000fea0003800000 */
.L_x_150:
        /* <DEDUP_REMOVED lines=21> */
.L_x_155:
        /* <DEDUP_REMOVED lines=141> */
.L_x_157:
[----:B------:R-:W-:Y:S05]  /*d4d0*/  BSYNC.RECONVERGENT B0 ;  /* 0x0000000000007941 */ /* 0x000fea0003800200 */
.L_x_156:
[----:B------:R-:W-:Y:S01]  /*d4e0*/  BAR.SYNC.DEFER_BLOCKING 0x1, 0x80 ;  /* 0x0042000000007b1d */ /* 0x000fe20000010000 */
[----:B------:R-:W-:Y:S02]  /*d4f0*/  UIADD3 UR4, UPT, UPT, UR47, 0x1, URZ ;  /* 0x000000012f047890 */ /* 0x000fe4000fffe0ff */
[----:B------:R-:W-:Y:S02]  /*d500*/  UISETP.NE.AND UP0, UPT, UR37, URZ, UPT ;  /* 0x000000ff2500728c */ /* 0x000fe4000bf05270 */
[----:B------:R-:W-:Y:S02]  /*d510*/  UISETP.NE.AND UP1, UPT, UR4, 0x4, UPT ;  /* 0x000000040400788c */ /* 0x000fe4000bf25270 */
[----:B------:R-:W-:Y:S02]  /*d520*/  USEL UR40, URZ, 0xe0, !UP0 ;  /* 0x000000e0ff287887 */ /* 0x000fe4000c000000 */
[----:B------:R-:W-:Y:S01]  /*d530*/  USEL UR52, UR4, URZ, UP1 ;  /* 0x000000ff04347287 */ /* 0x000fe20008800000 */
[----:B------:R2:W-:Y:S01]  /*d540*/  @P6 SYNCS.ARRIVE.TRANS64.RED.A1T0 RZ, [R0+URZ], RZ ;  /* 0x000000ff00ff69a7 */ /* 0x0005e200081004ff */
[----:B------:R-:W-:Y:S01]  /*d550*/  BSSY B1, `(.L_x_158) ;  /* 0x0000033000017945 */ /* 0x000fe20003800000 */
[----:B------:R-:W4:Y:S02]  /*d560*/  @P6 SYNCS.PHASECHK.TRANS64.TRYWAIT P0, [R3+URZ+0x60], R104 ;  /* 0x00006068030065a7 */ /* 0x000f2400080011ff */
[----:B----4-:R-:W-:Y:S01]  /*d570*/  @P6 SEL R102, RZ, 0x1, !P0 ;  /* 0x00000001ff666807 */ /* 0x010fe20004000000 */
[----:B--2---:R-:W-:Y:S06]  /*d580*/  @!P6 BRA `(.L_x_159) ;  /* 0x0000000000bce947 */ /* 0x004fec0003800000 */
        /* <DEDUP_REMOVED lines=10> */
.L_x_161:
[----:B------:R-:W-:Y:S05]  /*d630*/  BSYNC B0 ;  /* 0x0000000000007941 */ /* 0x000fea0003800000 */
.L_x_160:
[----:B------:R-:W-:Y:S11]  /*d640*/  ISETP.NE.AND P0, PT, R103, RZ, PT ;  /* 0x000000ff6700720c */ /* 0x000ff60003f05270 */
[----:B------:R-:W-:Y:S02]  /*d650*/  @!UPT UIADD3 URZ, UPT, UPT, URZ, URZ, URZ ;  /* 0x000000fffffff290 */ /* 0x000fe4000fffe0ff */
[----:B------:R2:W4:Y:S01]  /*d660*/  @P0 LDS R41, [R4+0x200] ;  /* 0x0002000004290984 */ /* 0x0005220000000800 */
[C---:B-1----:R-:W-:Y:S01]  /*d670*/  @P0 IMAD R3, R101.reuse, 0x4000, R79 ;  /* 0x0000400065030824 */ /* 0x042fe200078e024f */
[----:B------:R-:W-:Y:S02]  /*d680*/  @P0 LEA R101, R101, R90, 0xe ;  /* 0x0000005a65650211 */ /* 0x000fe400078e70ff */
        /* <DEDUP_REMOVED lines=31> */
.L_x_159:
[----:B------:R-:W-:Y:S05]  /*d880*/  BSYNC B1 ;  /* 0x0000000000017941 */ /* 0x000fea0003800000 */
.L_x_158:
        /* <DEDUP_REMOVED lines=21> */
.L_x_163:
[----:B------:R-:W-:Y:S05]  /*d9e0*/  WARPSYNC.ALL ;  /* 0x0000000000007948 */ /* 0x000fea0003800000 */
[----:B------:R-:W-:Y:S01]  /*d9f0*/  R2UR UR4, R37 ;  /* 0x00000000250472ca */ /* 0x000fe200000e0000 */
[----:B------:R-:W-:Y:S01]  /*da00*/  BSSY.RECONVERGENT B0, `(.L_x_164) ;  /* 0x0000083000007945 */ /* 0x000fe20003800200 */
[----:B------:R-:W-:Y:S11]  /*da10*/  ISETP.NE.AND P0, PT, R95, RZ, PT ;  /* 0x000000ff5f00720c */ /* 0x000ff60003f05270 */
[----:B-1----:R-:W1:Y:S02]  /*da20*/  LDTM.x32 R4, tmem[UR4] ;  /* 0x00000004000479ee */ /* 0x002e6400082c0000 */
        /* <DEDUP_REMOVED lines=128> */
.L_x_165:
[----:B------:R-:W-:Y:S05]  /*e230*/  BSYNC.RECONVERGENT B0 ;  /* 0x0000000000007941 */ /* 0x000fea0003800200 */
.L_x_164:
[----:B------:R-:W-:Y:S01]  /*e240*/  BAR.SYNC.DEFER_BLOCKING 0x1, 0x80 ;  /* 0x0042000000007b1d */ /* 0x000fe20000010000 */
[----:B------:R-:W-:Y:S09]  /*e250*/  UISETP.NE.AND UP0, UPT, UR55, -0x8, UPT ;  /* 0xfffffff83700788c */ /* 0x000ff2000bf05270 */
[----:B------:R-:W-:Y:S05]  /*e260*/  BRA.U !UP0, `(.L_x_166) ;  /* 0x0000000108287547 */ /* 0x000fea000b800000 */
[----:B------:R-:W-:Y:S01]  /*e270*/  ISETP.NE.AND P0, PT, R100, RZ, PT ;  /* 0x000000ff6400720c */ /* 0x000fe20003f05270 */
[----:B------:R-:W-:Y:S01]  /*e280*/  IMAD.U32 R3, RZ, RZ, UR52 ;  /* 0x00000034ff037e24 */ /* 0x000fe2000f8e00ff */
[----:B------:R-:W-:Y:S01]  /*e290*/  UIADD3 UR4, UPT, UPT, UR52, 0x1, URZ ;  /* 0x0000000134047890 */ /* 0x000fe2000fffe0ff */
[----:B------:R-:W-:Y:S03]  /*e2a0*/  IMAD.U32 R0, RZ, RZ, UR54 ;  /* 0x00000036ff007e24 */ /* 0x000fe6000f8e00ff */
[----:B------:R-:W-:Y:S04]  /*e2b0*/  UISETP.NE.AND UP0, UPT, UR4, 0x4, UPT ;  /* 0x000000040400788c */ /* 0x000fe8000bf05270 */
[----:B------:R-:W-:Y:S03]  /*e2c0*/  USEL UR52, UR4, URZ, UP0 ;  /* 0x000000ff04347287 */ /* 0x000fe60008000000 */
[----:B------:R-:W-:Y:S05]  /*e2d0*/  @P0 LEA R3, R3, UR46, 0x3 ;  /* 0x0000002e03030c11 */ /* 0x000fea000f8e18ff */
[----:B------:R-:W-:Y:S05]  /*e2e0*/  @P0 VIADD R3, R3, 0x80 ;  /* 0x0000008003030836 */ /* 0x000fea0000000000 */
[----:B------:R-:W-:Y:S04]  /*e2f0*/  @P0 PRMT R0, R0, 0x654, R3 ;  /* 0x0000065400000816 */ /* 0x000fe80000000003 */
[----:B------:R2:W-:Y:S03]  /*e300*/  @P0 SYNCS.ARRIVE.TRANS64.RED.A1T0 RZ, [R0+URZ], RZ ;  /* 0x000000ff00ff09a7 */ /* 0x0005e600081004ff */
.L_x_166:
[----:B------:R-:W-:Y:S01]  /*e310*/  R2UR UR6, R99 ;  /* 0x00000000630672ca */ /* 0x000fe200000e0000 */
[----:B------:R-:W-:Y:S01]  /*e320*/  UIADD3 UR55, UPT, UPT, UR55, 0x8, URZ ;  /* 0x0000000837377890 */ /* 0x000fe2000fffe0ff */
[----:B------:R-:W-:Y:S01]  /*e330*/  R2UR UR5, R85 ;  /* 0x00000000550572ca */ /* 0x000fe200000e0000 */
[----:B------:R-:W-:Y:S01]  /*e340*/  ULOP3.LUT UR37, UR37, 0x1, URZ, 0x3c, !UPT ;  /* 0x0000000125257892 */ /* 0x000fe2000f8e3cff */
[----:B------:R-:W-:Y:S02]  /*e350*/  R2UR UR4, R86 ;  /* 0x00000000560472ca */ /* 0x000fe400000e0000 */
[----:B------:R-:W-:Y:S02]  /*e360*/  R2UR UR36, R97 ;  /* 0x00000000612472ca */ /* 0x000fe400000e0000 */
[C---:B------:R-:W-:Y:S04]  /*e370*/  ISETP.NE.AND P0, PT, R91.reuse, 0x2, PT ;  /* 0x000000025b00780c */ /* 0x040fe80003f05270 */
[----:B--2---:R-:W-:Y:S01]  /*e380*/  SEL R0, RZ, 0x1, P0 ;  /* 0x00000001ff007807 */ /* 0x004fe20000000000 */
[----:B------:R-:W-:Y:S01]  /*e390*/  UISETP.NE.AND UP0, UPT, UR6, URZ, UPT ;  /* 0x000000ff0600728c */ /* 0x000fe2000bf05270 */
[----:B------:R-:W-:Y:S01]  /*e3a0*/  SEL R91, R91, RZ, P0 ;  /* 0x000000ff5b5b7207 */ /* 0x000fe20000000000 */
[----:B------:R-:W-:Y:S01]  /*e3b0*/  UIADD3 UR27, UPT, UPT, UR38, UR5, URZ ;  /* 0x00000005261b7290 */ /* 0x000fe2000fffe0ff */
[----:B------:R-:W-:Y:S01]  /*e3c0*/  LOP3.LUT R93, R93, R0, RZ, 0x3c, !PT ;  /* 0x000000005d5d7212 */ /* 0x000fe200078e3cff */
[----:B------:R-:W-:Y:S05]  /*e3d0*/  UIADD3 UR26, UPT, UPT, UR39, UR4, URZ ;  /* 0x00000004271a7290 */ /* 0x000fea000fffe0ff */
[----:B------:R-:W-:Y:S07]  /*e3e0*/  BRA.U UP0, `(.L_x_167) ;  /* 0xffffff7d00b07547 */ /* 0x000fee000b83ffff */
[----:B------:R-:W-:Y:S01]  /*e3f0*/  R2UR UR4, R87 ;  /* 0x00000000570472ca */ /* 0x000fe200000e0000 */
[----:B------:R-:W-:-:S12]  /*e400*/  UIADD3 UR5, UPT, UPT, UR46, 0x100, URZ ;  /* 0x000001002e057890 */ /* 0x000fd8000fffe0ff */
[----:B------:R-:W-:Y:S02]  /*e410*/  UISETP.NE.AND UP0, UPT, UR4, URZ, UPT ;  /* 0x000000ff0400728c */ /* 0x000fe4000bf05270 */
[----:B------:R-:W-:-:S04]  /*e420*/  ULOP3.LUT UR4, UR54, 0x1, URZ, 0x3c, !UPT ;  /* 0x0000000136047892 */ /* 0x000fc8000f8e3cff */
[----:B------:R-:W-:-:S09]  /*e430*/  UPRMT UR4, UR4, 0x654, UR5 ;  /* 0x0000065404047896 */ /* 0x000fd20008000005 */
[----:B------:R-:W-:Y:S01]  /*e440*/  SYNCS.ARRIVE.TRANS64.RED.A1T0 RZ, [UR4], RZ ;  /* 0x000000ffffff79a7 */ /* 0x000fe20008100404 */
[----:B------:R-:W-:Y:S01]  /*e450*/  SYNCS.ARRIVE.TRANS64.A1T0 RZ, [UR46+0x100], RZ ;  /* 0x000100ffffff79a7 */ /* 0x000fe2000810002e */
[----:B------:R-:W-:Y:S05]  /*e460*/  BRA.U !UP0, `(.L_x_168) ;  /* 0x0000000108487547 */ /* 0x000fea000b800000 */
[----:B------:R-:W2:Y:S02]  /*e470*/  LDCU.64 UR4, c[0x0][0xa90] ;  /* 0x00015200ff0477ac */ /* 0x000ea40008000a00 */
[----:B--2---:R-:W-:-:S04]  /*e480*/  UISETP.NE.U32.AND UP0, UPT, UR4, URZ, UPT ;  /* 0x000000ff0400728c */ /* 0x004fc8000bf05070 */
[----:B------:R-:W-:-:S09]  /*e490*/  UISETP.NE.AND.EX UP0, UPT, UR5, URZ, UPT, UP0 ;  /* 0x000000ff0500728c */ /* 0x000fd2000bf05300 */
[----:B------:R-:W-:Y:S05]  /*e4a0*/  BRA.U UP0, `(.L_x_169) ;  /* 0x00000001000c7547 */ /* 0x000fea000b800000 */
[----:B------:R-:W-:-:S13]  /*e4b0*/  ISETP.NE.AND P0, PT, R40, RZ, PT ;  /* 0x000000ff2800720c */ /* 0x000fda0003f05270 */
[----:B------:R-:W-:Y:S05]  /*e4c0*/  @!P0 EXIT ;  /* 0x000000000000894d */ /* 0x000fea0003800000 */
[----:B------:R-:W-:Y:S05]  /*e4d0*/  BRA `(.L_x_168) ;  /* 0x00000000002c7947 */ /* 0x000fea0003800000 */
.L_x_169:
[----:B------:R-:W-:Y:S01]  /*e4e0*/  ISETP.NE.AND P0, PT, R89, RZ, PT ;  /* 0x000000ff5900720c */ /* 0x000fe20003f05270 */
[----:B------:R-:W-:-:S12]  /*e4f0*/  BSSY.RECONVERGENT B0, `(.L_x_168) ;  /* 0x0000009000007945 */ /* 0x000fd80003800200 */
[----:B------:R-:W-:Y:S05]  /*e500*/  @P0 BRA `(.L_x_170) ;  /* 0x0000000000140947 */ /* 0x000fea0003800000 */
[----:B------:R-:W2:Y:S02]  /*e510*/  LDCU.64 UR4, c[0x0][0xa88] ;  /* 0x00015100ff0477ac */ /* 0x000ea40008000a00 */
[----:B--2---:R-:W-:-:S04]  /*e520*/  ISETP.NE.U32.AND P0, PT, RZ, UR4, PT ;  /* 0x00000004ff007c0c */ /* 0x004fc8000bf05070 */
[----:B------:R-:W-:-:S13]  /*e530*/  ISETP.NE.AND.EX P0, PT, RZ, UR5, PT, P0 ;  /* 0x00000005ff007c0c */ /* 0x000fda000bf05300 */
[----:B------:R-:W-:Y:S05]  /*e540*/  @!P0 EXIT ;  /* 0x000000000000894d */ /* 0x000fea0003800000 */
[----:B------:R-:W-:Y:S05]  /*e550*/  BRA `(.L_x_171) ;  /* 0x0000000000087947 */ /* 0x000fea0003800000 */
.L_x_170:
[----:B------:R-:W-:-:S13]  /*e560*/  ISETP.NE.AND P0, PT, R40, RZ, PT ;  /* 0x000000ff2800720c */ /* 0x000fda0003f05270 */
[----:B------:R-:W-:Y:S05]  /*e570*/  @!P0 EXIT ;  /* 0x000000000000894d */ /* 0x000fea0003800000 */
.L_x_171:
[----:B------:R-:W-:Y:S05]  /*e580*/  BSYNC.RECONVERGENT B0 ;  /* 0x0000000000007941 */ /* 0x000fea0003800200 */
.L_x_168:
[----:B------:R-:W-:Y:S01]  /*e590*/  ULEA UR4, UR52, UR46, 0x3 ;  /* 0x0000002e34047291 */ /* 0x000fe2000f8e18ff */
[----:B------:R-:W-:-:S04]  /*e5a0*/  DEPBAR.LE SB0, 0x0 ;  /* 0x000080000000791a */ /* 0x000fc80000000000 */
[----:B------:R-:W-:-:S04]  /*e5b0*/  UIADD3 UR4, UPT, UPT, UR4, 0x80, URZ ;  /* 0x0000008004047890 */ /* 0x000fc8000fffe0ff */
[----:B------:R-:W-:-:S09]  /*e5c0*/  UPRMT UR4, UR54, 0x654, UR4 ;  /* 0x0000065436047896 */ /* 0x000fd20008000004 */
[----:B------:R-:W-:Y:S01]  /*e5d0*/  SYNCS.ARRIVE.TRANS64.RED.A1T0 RZ, [UR4], RZ ;  /* 0x000000ffffff79a7 */ /* 0x000fe20008100404 */
[----:B------:R-:W-:Y:S05]  /*e5e0*/  EXIT ;  /* 0x000000000000794d */ /* 0x000fea0003800000 */
.L_x_24:
[----:B------:R1:W1:Y:S02]  /*e5f0*/  SYNCS.PHASECHK.TRANS64.TRYWAIT P0, [R3+URZ+0xf0], R2 ;  /* 0x0000f002030075a7 */ /* 0x00026400080011ff */
[----:B-1----:R-:W-:Y:S05]  /*e600*/  @!P0 NANOSLEEP.SYNCS 0x989680 ;  /* 0x009896800000895d */ /* 0x002fea0003900000 */
[----:B------:R-:W1:Y:S02]  /*e610*/  @!P0 SYNCS.PHASECHK.TRANS64 P0, [R3+URZ+0xf0], R2 ;  /* 0x0000f002030085a7 */ /* 0x000e6400080010ff */
[----:B-1----:R-:W-:Y:S05]  /*e620*/  @!P0 BRA `(.L_x_24) ;  /* 0xfffffffc00f08947 */ /* 0x002fea000383ffff */
[----:B------:R-:W-:Y:S05]  /*e630*/  BRA `(.L_x_172) ;  /* 0xffffff3000947947 */ /* 0x000fea000383ffff */
.L_x_27:
[----:B------:R-:W-:-:S07]  /*e640*/  MOV R0, UR9 ;  /* 0x0000000900007c02 */ /* 0x000fce0008000f00 */
.L_x_173:
[----:B-1----:R1:W2:Y:S02]  /*e650*/  SYNCS.PHASECHK.TRANS64.TRYWAIT P0, [R0+URZ+0x30], R3 ;  /* 0x00003003000075a7 */ /* 0x0022a400080011ff */
[----:B--2---:R-:W-:Y:S05]  /*e660*/  @!P0 NANOSLEEP.SYNCS 0x989680 ;  /* 0x009896800000895d */ /* 0x004fea0003900000 */
[----:B------:R-:W2:Y:S02]  /*e670*/  @!P0 SYNCS.PHASECHK.TRANS64 P0, [R0+URZ+0x30], R3 ;  /* 0x00003003000085a7 */ /* 0x000ea400080010ff */
[----:B--2---:R-:W-:Y:S05]  /*e680*/  @!P0 BRA `(.L_x_173) ;  /* 0xfffffffc00f08947 */ /* 0x004fea000383ffff */
[----:B------:R-:W-:Y:S05]  /*e690*/  BRA `(.L_x_26) ;  /* 0xffffff3000fc7947 */ /* 0x000fea000383ffff */
.L_x_29:
[----:B-1----:R1:W2:Y:S02]  /*e6a0*/  SYNCS.PHASECHK.TRANS64.TRYWAIT P0, [R3+URZ+0xb0], R0 ;  /* 0x0000b000030075a7 */ /* 0x0022a400080011ff */
[----:B--2---:R-:W-:Y:S05]  /*e6b0*/  @!P0 NANOSLEEP.SYNCS 0x989680 ;  /* 0x009896800000895d */ /* 0x004fea0003900000 */
[----:B------:R-:W2:Y:S02]  /*e6c0*/  @!P0 SYNCS.PHASECHK.TRANS64 P0, [R3+URZ+0xb0], R0 ;  /* 0x0000b000030085a7 */ /* 0x000ea400080010ff */
[----:B--2---:R-:W-:Y:S05]  /*e6d0*/  @!P0 BRA `(.L_x_29) ;  /* 0xfffffffc00f08947 */ /* 0x004fea000383ffff */
[----:B------:R-:W-:Y:S05]  /*e6e0*/  BRA `(.L_x_174) ;  /* 0xffffff3400807947 */ /* 0x000fea000383ffff */
.L_x_33:
[----:B-1----:R-:W-:-:S07]  /*e6f0*/  MOV R0, UR4 ;  /* 0x0000000400007c02 */ /* 0x002fce0008000f00 */
.L_x_175:
[----:B-1----:R1:W2:Y:S02]  /*e700*/  SYNCS.PHASECHK.TRANS64.TRYWAIT P0, [R0+URZ], R3 ;  /* 0x00000003000075a7 */ /* 0x0022a400080011ff */
[----:B--2---:R-:W-:Y:S05]  /*e710*/  @!P0 NANOSLEEP.SYNCS 0x989680 ;  /* 0x009896800000895d */ /* 0x004fea0003900000 */
[----:B------:R-:W2:Y:S02]  /*e720*/  @!P0 SYNCS.PHASECHK.TRANS64 P0, [R0+URZ], R3 ;  /* 0x00000003000085a7 */ /* 0x000ea400080010ff */
[----:B--2---:R-:W-:Y:S05]  /*e730*/  @!P0 BRA `(.L_x_175) ;  /* 0xfffffffc00f08947 */ /* 0x004fea000383ffff */
[----:B------:R-:W-:Y:S05]  /*e740*/  BRA `(.L_x_176) ;  /* 0xffffff3c00247947 */ /* 0x000fea000383ffff */
.L_x_34:
[----:B------:R-:W-:-:S07]  /*e750*/  MOV R0, UR5 ;  /* 0x0000000500007c02 */ /* 0x000fce0008000f00 */
.L_x_177:
[----:B-1----:R1:W2:Y:S02]  /*e760*/  SYNCS.PHASECHK.TRANS64.TRYWAIT P0, [R0+URZ], R3 ;  /* 0x00000003000075a7 */ /* 0x0022a400080011ff */
[----:B--2---:R-:W-:Y:S05]  /*e770*/  @!P0 NANOSLEEP.SYNCS 0x989680 ;  /* 0x009896800000895d */ /* 0x004fea0003900000 */
[----:B------:R-:W2:Y:S02]  /*e780*/  @!P0 SYNCS.PHASECHK.TRANS64 P0, [R0+URZ], R3 ;  /* 0x00000003000085a7 */ /* 0x000ea400080010ff */
[----:B--2---:R-:W-:Y:S05]  /*e790*/  @!P0 BRA `(.L_x_177) ;  /* 0xfffffffc00f08947 */ /* 0x004fea000383ffff */
[----:B------:R-:W-:Y:S05]  /*e7a0*/  BRA `(.L_x_178) ;  /* 0xffffff3c00307947 */ /* 0x000fea000383ffff */
.L_x_35:
[----:B------:R-:W-:-:S07]  /*e7b0*/  MOV R0, UR5 ;  /* 0x0000000500007c02 */ /* 0x000fce0008000f00 */
.L_x_179:
[----:B-1----:R1:W2:Y:S02]  /*e7c0*/  SYNCS.PHASECHK.TRANS64.TRYWAIT P0, [R0+URZ], R3 ;  /* 0x00000003000075a7 */ /* 0x0022a400080011ff */
[----:B--2---:R-:W-:Y:S05]  /*e7d0*/  @!P0 NANOSLEEP.SYNCS 0x989680 ;  /* 0x009896800000895d */ /* 0x004fea0003900000 */
[----:B------:R-:W2:Y:S02]  /*e7e0*/  @!P0 SYNCS.PHASECHK.TRANS64 P0, [R0+URZ], R3 ;  /* 0x00000003000085a7 */ /* 0x000ea400080010ff */
[----:B--2---:R-:W-:Y:S05]  /*e7f0*/  @!P0 BRA `(.L_x_179) ;  /* 0xfffffffc00f08947 */ /* 0x004fea000383ffff */
[----:B------:R-:W-:Y:S05]  /*e800*/  BRA `(.L_x_180) ;  /* 0xffffff3c003c7947 */ /* 0x000fea000383ffff */
.L_x_36:
[----:B------:R-:W-:-:S07]  /*e810*/  MOV R0, UR5 ;  /* 0x0000000500007c02 */ /* 0x000fce0008000f00 */
.L_x_181:
[----:B-1----:R1:W2:Y:S02]  /*e820*/  SYNCS.PHASECHK.TRANS64.TRYWAIT P0, [R0+URZ], R3 ;  /* 0x00000003000075a7 */ /* 0x0022a400080011ff */
[----:B--2---:R-:W-:Y:S05]  /*e830*/  @!P0 NANOSLEEP.SYNCS 0x989680 ;  /* 0x009896800000895d */ /* 0x004fea0003900000 */
[----:B------:R-:W2:Y:S02]  /*e840*/  @!P0 SYNCS.PHASECHK.TRANS64 P0, [R0+URZ], R3 ;  /* 0x00000003000085a7 */ /* 0x000ea400080010ff */
[----:B--2---:R-:W-:Y:S05]  /*e850*/  @!P0 BRA `(.L_x_181) ;  /* 0xfffffffc00f08947 */ /* 0x004fea000383ffff */
[----:B------:R-:W-:Y:S05]  /*e860*/  BRA `(.L_x_182) ;  /* 0xffffff3c00487947 */ /* 0x000fea000383ffff */
.L_x_37:
[----:B------:R-:W-:-:S07]  /*e870*/  MOV R0, UR5 ;  /* 0x0000000500007c02 */ /* 0x000fce0008000f00 */
.L_x_183:
[----:B-1----:R1:W2:Y:S02]  /*e880*/  SYNCS.PHASECHK.TRANS64.TRYWAIT P0, [R0+URZ], R3 ;  /* 0x00000003000075a7 */ /* 0x0022a400080011ff */
[----:B--2---:R-:W-:Y:S05]  /*e890*/  @!P0 NANOSLEEP.SYNCS 0x989680 ;  /* 0x009896800000895d */ /* 0x004fea0003900000 */
[----:B------:R-:W2:Y:S02]  /*e8a0*/  @!P0 SYNCS.PHASECHK.TRANS64 P0, [R0+URZ], R3 ;  /* 0x00000003000085a7 */ /* 0x000ea400080010ff */
[----:B--2---:R-:W-:Y:S05]  /*e8b0*/  @!P0 BRA `(.L_x_183) ;  /* 0xfffffffc00f08947 */ /* 0x004fea000383ffff */
[----:B------:R-:W-:Y:S05]  /*e8c0*/  BRA `(.L_x_184) ;  /* 0xffffff3c00547947 */ /* 0x000fea000383ffff */
.L_x_40:
[----:B-1----:R1:W2:Y:S02]  /*e8d0*/  SYNCS.PHASECHK.TRANS64.TRYWAIT P0, [R0+URZ+0xe0], R5 ;  /* 0x0000e005000075a7 */ /* 0x0022a400080011ff */
[----:B--2---:R-:W-:Y:S05]  /*e8e0*/  @!P0 NANOSLEEP.SYNCS 0x989680 ;  /* 0x009896800000895d */ /* 0x004fea0003900000 */
[----:B------:R-:W2:Y:S02]  /*e8f0*/  @!P0 SYNCS.PHASECHK.TRANS64 P0, [R0+URZ+0xe0], R5 ;  /* 0x0000e005000085a7 */ /* 0x000ea400080010ff */
[----:B--2---:R-:W-:Y:S05]  /*e900*/  @!P0 BRA `(.L_x_40) ;  /* 0xfffffffc00f08947 */ /* 0x004fea000383ffff */
[----:B------:R-:W-:Y:S05]  /*e910*/  BRA `(.L_x_185) ;  /* 0xffffff3c00b07947 */ /* 0x000fea000383ffff */
.L_x_41:
[----:B------:R-:W-:-:S07]  /*e920*/  MOV R0, UR4 ;  /* 0x0000000400007c02 */ /* 0x000fce0008000f00 */
.L_x_186:
[----:B-1----:R1:W2:Y:S02]  /*e930*/  SYNCS.PHASECHK.TRANS64.TRYWAIT P0, [R0+URZ+0xc0], R7 ;  /* 0x0000c007000075a7 */ /* 0x0022a400080011ff */
[----:B--2---:R-:W-:Y:S05]  /*e940*/  @!P0 NANOSLEEP.SYNCS 0x989680 ;  /* 0x009896800000895d */ /* 0x004fea0003900000 */
[----:B------:R-:W2:Y:S02]  /*e950*/  @!P0 SYNCS.PHASECHK.TRANS64 P0, [R0+URZ+0xc0], R7 ;  /* 0x0000c007000085a7 */ /* 0x000ea400080010ff */
[----:B--2---:R-:W-:Y:S05]  /*e960*/  @!P0 BRA `(.L_x_186) ;  /* 0xfffffffc00f08947 */ /* 0x004fea000383ffff */
[----:B------:R-:W-:Y:S05]  /*e970*/  BRA `(.L_x_187) ;  /* 0xffffff3c00c07947 */ /* 0x000fea000383ffff */
.L_x_42:
[----:B-1----:R1:W2:Y:S02]  /*e980*/  SYNCS.PHASECHK.TRANS64.TRYWAIT P1, [R0+URZ+0xb0], R5 ;  /* 0x0000b005000075a7 */ /* 0x0022a400080211ff */
[----:B--2---:R-:W-:Y:S05]  /*e990*/  @!P1 NANOSLEEP.SYNCS 0x989680 ;  /* 0x009896800000995d */ /* 0x004fea0003900000 */
[----:B------:R-:W2:Y:S02]  /*e9a0*/  @!P1 SYNCS.PHASECHK.TRANS64 P1, [R0+URZ+0xb0], R5 ;  /* 0x0000b005000095a7 */ /* 0x000ea400080210ff */
[----:B--2---:R-:W-:Y:S05]  /*e9b0*/  @!P1 BRA `(.L_x_42) ;  /* 0xfffffffc00f09947 */ /* 0x004fea000383ffff */
[----:B------:R-:W-:Y:S05]  /*e9c0*/  BRA `(.L_x_188) ;  /* 0xffffff3c00f07947 */ /* 0x000fea000383ffff */
.L_x_45:
[----:B------:R-:W-:-:S07]  /*e9d0*/  MOV R0, UR4 ;  /* 0x0000000400007c02 */ /* 0x000fce0008000f00 */
.L_x_189:
[----:B-1----:R1:W2:Y:S02]  /*e9e0*/  SYNCS.PHASECHK.TRANS64.TRYWAIT P0, [R0+URZ+0xc0], R3 ;  /* 0x0000c003000075a7 */ /* 0x0022a400080011ff */
[----:B--2---:R-:W-:Y:S05]  /*e9f0*/  @!P0 NANOSLEEP.SYNCS 0x989680 ;  /* 0x009896800000895d */ /* 0x004fea0003900000 */
[----:B------:R-:W2:Y:S02]  /*ea00*/  @!P0 SYNCS.PHASECHK.TRANS64 P0, [R0+URZ+0xc0], R3 ;  /* 0x0000c003000085a7 */ /* 0x000ea400080010ff */
[----:B--2---:R-:W-:Y:S05]  /*ea10*/  @!P0 BRA `(.L_x_189) ;  /* 0xfffffffc00f08947 */ /* 0x004fea000383ffff */
[----:B------:R-:W-:Y:S05]  /*ea20*/  BRA `(.L_x_44) ;  /* 0xffffff4000447947 */ /* 0x000fea000383ffff */
.L_x_54:
[----:B-1----:R-:W-:-:S04]  /*ea30*/  MOV R5, UR5 ;  /* 0x0000000500057c02 */ /* 0x002fc80008000f00 */
[----:B------:R1:W2:Y:S03]  /*ea40*/  SYNCS.PHASECHK.TRANS64.TRYWAIT P0, [R5+URZ+0x8], R6 ;  /* 0x00000806050075a7 */ /* 0x0002a600080011ff */
[----:B--2---:R-:W-:Y:S05]  /*ea50*/  @!P0 NANOSLEEP.SYNCS 0x989680 ;  /* 0x009896800000895d */ /* 0x004fea0003900000 */
[----:B------:R-:W2:Y:S02]  /*ea60*/  @!P0 SYNCS.PHASECHK.TRANS64 P0, [R5+URZ+0x8], R6 ;  /* 0x00000806050085a7 */ /* 0x000ea400080010ff */
[----:B--2---:R-:W-:Y:S05]  /*ea70*/  @!P0 BRA `(.L_x_54) ;  /* 0xfffffffc00ec8947 */ /* 0x004fea000383ffff */
[----:B------:R-:W-:Y:S05]  /*ea80*/  BRA `(.L_x_53) ;  /* 0xffffff4000fc7947 */ /* 0x000fea000383ffff */
.L_x_56:
[----:B------:R-:W-:Y:S01]  /*ea90*/  BSSY B0, `(.L_x_190) ;  /* 0x0000006000007945 */ /* 0x000fe20003800000 */
[----:B------:R-:W-:-:S07]  /*eaa0*/  MOV R15, 0xffffffff ;  /* 0xffffffff000f7802 */ /* 0x000fce0000000f00 */
[----:B-1---5:R-:W-:Y:S05]  /*eab0*/  WARPSYNC.COLLECTIVE R15, `(.L_x_191) ;  /* 0x000000000f0c7348 */ /* 0x022fea0003c00000 */
[----:B------:R-:W-:Y:S02]  /*eac0*/  ELECT P6, UR79, PT ;  /* 0x00000000004f782f */ /* 0x000fe400038c0000 */
[----:B------:R-:W-:Y:S01]  /*ead0*/  MOV R14, UR79 ;  /* 0x0000004f000e7c02 */ /* 0x000fe20008000f00 */
[----:B-1---5:R-:W-:Y:S10]  /*eae0*/  ENDCOLLECTIVE ;  /* 0x000000000000791b */ /* 0x022ff40003800000 */
.L_x_191:
[----:B------:R-:W-:Y:S05]  /*eaf0*/  BSYNC B0 ;  /* 0x0000000000007941 */ /* 0x000fea0003800000 */
.L_x_190:
[----:B------:R-:W-:Y:S01]  /*eb00*/  PLOP3.LUT P0, PT, P6, PT, PT, 0x80, 0x8 ;  /* 0x000000000008781c */ /* 0x000fe2000370f070 */
[----:B------:R-:W-:-:S12]  /*eb10*/  BRA `(.L_x_192) ;  /* 0xffffff4400287947 */ /* 0x000fd8000383ffff */
.L_x_58:
[----:B-1----:R-:W-:-:S04]  /*eb20*/  MOV R3, UR5 ;  /* 0x0000000500037c02 */ /* 0x002fc80008000f00 */
[----:B------:R1:W2:Y:S03]  /*eb30*/  SYNCS.PHASECHK.TRANS64.TRYWAIT P0, [R3+URZ+0x8], R4 ;  /* 0x00000804030075a7 */ /* 0x0002a600080011ff */
[----:B--2---:R-:W-:Y:S05]  /*eb40*/  @!P0 NANOSLEEP.SYNCS 0x989680 ;  /* 0x009896800000895d */ /* 0x004fea0003900000 */
[----:B------:R-:W2:Y:S02]  /*eb50*/  @!P0 SYNCS.PHASECHK.TRANS64 P0, [R3+URZ+0x8], R4 ;  /* 0x00000804030085a7 */ /* 0x000ea400080010ff */
[----:B--2---:R-:W-:Y:S05]  /*eb60*/  @!P0 BRA `(.L_x_58) ;  /* 0xfffffffc00ec8947 */ /* 0x004fea000383ffff */
[----:B------:R-:W-:Y:S05]  /*eb70*/  BRA `(.L_x_57) ;  /* 0xffffff44002c7947 */ /* 0x000fea000383ffff */
.L_x_59:
[----:B-1----:R1:W2:Y:S02]  /*eb80*/  SYNCS.PHASECHK.TRANS64.TRYWAIT P0, [R0+URZ+0xb0], R5 ;  /* 0x0000b005000075a7 */ /* 0x0022a400080011ff */
[----:B--2---:R-:W-:Y:S05]  /*eb90*/  @!P0 NANOSLEEP.SYNCS 0x989680 ;  /* 0x009896800000895d */ /* 0x004fea0003900000 */
[----:B------:R-:W2:Y:S02]  /*eba0*/  @!P0 SYNCS.PHASECHK.TRANS64 P0, [R0+URZ+0xb0], R5 ;  /* 0x0000b005000085a7 */ /* 0x000ea400080010ff */
[----:B--2---:R-:W-:Y:S05]  /*ebb0*/  @!P0 BRA `(.L_x_59) ;  /* 0xfffffffc00f08947 */ /* 0x004fea000383ffff */
[----:B------:R-:W-:Y:S05]  /*ebc0*/  BRA `(.L_x_193) ;  /* 0xffffff4800047947 */ /* 0x000fea000383ffff */
.L_x_63:
[----:B-1----:R-:W-:Y:S07]  /*ebd0*/  MOV R0, UR8 ;  /* 0x0000000800007c02 */ /* 0x002fee0008000f00 */
.L_x_194:
[----:B-1----:R1:W2:Y:S02]  /*ebe0*/  SYNCS.PHASECHK.TRANS64.TRYWAIT P0, [R0+URZ], R5 ;  /* 0x00000005000075a7 */ /* 0x0022a400080011ff */
[----:B--2---:R-:W-:Y:S05]  /*ebf0*/  @!P0 NANOSLEEP.SYNCS 0x989680 ;  /* 0x009896800000895d */ /* 0x004fea0003900000 */
[----:B------:R-:W2:Y:S02]  /*ec00*/  @!P0 SYNCS.PHASECHK.TRANS64 P0, [R0+URZ], R5 ;  /* 0x00000005000085a7 */ /* 0x000ea400080010ff */
[----:B--2---:R-:W-:Y:S05]  /*ec10*/  @!P0 BRA `(.L_x_194) ;  /* 0xfffffffc00f08947 */ /* 0x004fea000383ffff */
[----:B------:R-:W-:Y:S05]  /*ec20*/  BRA `(.L_x_62) ;  /* 0xffffff4800747947 */ /* 0x000fea000383ffff */
.L_x_65:
[----:B-1----:R-:W-:Y:S07]  /*ec30*/  MOV R0, UR13 ;  /* 0x0000000d00007c02 */ /* 0x002fee0008000f00 */
.L_x_195:
[----:B-1----:R1:W3:Y:S02]  /*ec40*/  SYNCS.PHASECHK.TRANS64.TRYWAIT P0, [R0+URZ+0xd8], R5 ;  /* 0x0000d805000075a7 */ /* 0x0022e400080011ff */
[----:B---3--:R-:W-:Y:S05]  /*ec50*/  @!P0 NANOSLEEP.SYNCS 0x989680 ;  /* 0x009896800000895d */ /* 0x008fea0003900000 */
[----:B------:R-:W3:Y:S02]  /*ec60*/  @!P0 SYNCS.PHASECHK.TRANS64 P0, [R0+URZ+0xd8], R5 ;  /* 0x0000d805000085a7 */ /* 0x000ee400080010ff */
[----:B---3--:R-:W-:Y:S05]  /*ec70*/  @!P0 BRA `(.L_x_195) ;  /* 0xfffffffc00f08947 */ /* 0x008fea000383ffff */
[----:B------:R-:W-:Y:S05]  /*ec80*/  BRA `(.L_x_64) ;  /* 0xffffff4800a87947 */ /* 0x000fea000383ffff */
.L_x_68:
[----:B------:R-:W-:-:S07]  /*ec90*/  MOV R0, UR13 ;  /* 0x0000000d00007c02 */ /* 0x000fce0008000f00 */
.L_x_196:
[----:B---3--:R3:W4:Y:S02]  /*eca0*/  SYNCS.PHASECHK.TRANS64.TRYWAIT P0, [R0+URZ+0x100], R3 ;  /* 0x00010003000075a7 */ /* 0x00872400080011ff */
[----:B----4-:R-:W-:Y:S05]  /*ecb0*/  @!P0 NANOSLEEP.SYNCS 0x989680 ;  /* 0x009896800000895d */ /* 0x010fea0003900000 */
[----:B------:R-:W4:Y:S02]  /*ecc0*/  @!P0 SYNCS.PHASECHK.TRANS64 P0, [R0+URZ+0x100], R3 ;  /* 0x00010003000085a7 */ /* 0x000f2400080010ff */
[----:B----4-:R-:W-:Y:S05]  /*ecd0*/  @!P0 BRA `(.L_x_196) ;  /* 0xfffffffc00f08947 */ /* 0x010fea000383ffff */
[----:B------:R-:W-:Y:S05]  /*ece0*/  BRA `(.L_x_197) ;  /* 0xffffff4c00207947 */ /* 0x000fea000383ffff */
.L_x_73:
[----:B-1----:R1:W2:Y:S02]  /*ecf0*/  SYNCS.PHASECHK.TRANS64.TRYWAIT P0, [R8+URZ+0xb0], R5 ;  /* 0x0000b005080075a7 */ /* 0x0022a400080011ff */
[----:B--2---:R-:W-:Y:S05]  /*ed00*/  @!P0 NANOSLEEP.SYNCS 0x989680 ;  /* 0x009896800000895d */ /* 0x004fea0003900000 */
[----:B------:R-:W2:Y:S02]  /*ed10*/  @!P0 SYNCS.PHASECHK.TRANS64 P0, [R8+URZ+0xb0], R5 ;  /* 0x0000b005080085a7 */ /* 0x000ea400080010ff */
[----:B--2---:R-:W-:Y:S05]  /*ed20*/  @!P0 BRA `(.L_x_73) ;  /* 0xfffffffc00f08947 */ /* 0x004fea000383ffff */
[----:B------:R-:W-:Y:S05]  /*ed30*/  BRA `(.L_x_198) ;  /* 0xffffff5000547947 */ /* 0x000fea000383ffff */
.L_x_76:
[----:B------:R-:W-:Y:S07]  /*ed40*/  MOV R0, UR21 ;  /* 0x0000001500007c02 */ /* 0x000fee0008000f00 */
.L_x_199:
[----:B-1----:R1:W2:Y:S02]  /*ed50*/  SYNCS.PHASECHK.TRANS64.TRYWAIT P0, [R0+URZ+0xa8], R5 ;  /* 0x0000a805000075a7 */ /* 0x0022a400080011ff */
[----:B--2---:R-:W-:Y:S05]  /*ed60*/  @!P0 NANOSLEEP.SYNCS 0x989680 ;  /* 0x009896800000895d */ /* 0x004fea0003900000 */
[----:B------:R-:W2:Y:S02]  /*ed70*/  @!P0 SYNCS.PHASECHK.TRANS64 P0, [R0+URZ+0xa8], R5 ;  /* 0x0000a805000085a7 */ /* 0x000ea400080010ff */
[----:B--2---:R-:W-:Y:S05]  /*ed80*/  @!P0 BRA `(.L_x_199) ;  /* 0xfffffffc00f08947 */ /* 0x004fea000383ffff */
[----:B------:R-:W-:Y:S05]  /*ed90*/  BRA `(.L_x_75) ;  /* 0xffffff5400d07947 */ /* 0x000fea000383ffff */
.L_x_79:
[----:B------:R-:W-:Y:S07]  /*eda0*/  MOV R5, UR21 ;  /* 0x0000001500057c02 */ /* 0x000fee0008000f00 */
.L_x_200:
[----:B-1----:R1:W2:Y:S02]  /*edb0*/  SYNCS.PHASECHK.TRANS64.TRYWAIT P0, [R5+URZ+0x80], R6 ;  /* 0x00008006050075a7 */ /* 0x0022a400080011ff */
[----:B--2---:R-:W-:Y:S05]  /*edc0*/  @!P0 NANOSLEEP.SYNCS 0x989680 ;  /* 0x009896800000895d */ /* 0x004fea0003900000 */
[----:B------:R-:W2:Y:S02]  /*edd0*/  @!P0 SYNCS.PHASECHK.TRANS64 P0, [R5+URZ+0x80], R6 ;  /* 0x00008006050085a7 */ /* 0x000ea400080010ff */
[----:B--2---:R-:W-:Y:S05]  /*ede0*/  @!P0 BRA `(.L_x_200) ;  /* 0xfffffffc00f08947 */ /* 0x004fea000383ffff */
[----:B------:R-:W-:Y:S05]  /*edf0*/  BRA `(.L_x_201) ;  /* 0xffffff5800347947 */ /* 0x000fea000383ffff */
.L_x_80:
[----:B------:R-:W-:Y:S07]  /*ee00*/  MOV R5, UR21 ;  /* 0x0000001500057c02 */ /* 0x000fee0008000f00 */
.L_x_202:
[----:B-1----:R1:W2:Y:S02]  /*ee10*/  SYNCS.PHASECHK.TRANS64.TRYWAIT P0, [R5+URZ+0x88], R6 ;  /* 0x00008806050075a7 */ /* 0x0022a400080011ff */
[----:B--2---:R-:W-:Y:S05]  /*ee20*/  @!P0 NANOSLEEP.SYNCS 0x989680 ;  /* 0x009896800000895d */ /* 0x004fea0003900000 */
[----:B------:R-:W2:Y:S02]  /*ee30*/  @!P0 SYNCS.PHASECHK.TRANS64 P0, [R5+URZ+0x88], R6 ;  /* 0x00008806050085a7 */ /* 0x000ea400080010ff */
[----:B--2---:R-:W-:Y:S05]  /*ee40*/  @!P0 BRA `(.L_x_202) ;  /* 0xfffffffc00f08947 */ /* 0x004fea000383ffff */
[----:B------:R-:W-:Y:S05]  /*ee50*/  BRA `(.L_x_203) ;  /* 0xffffff5800e87947 */ /* 0x000fea000383ffff */
.L_x_81:
[----:B------:R-:W-:Y:S07]  /*ee60*/  MOV R5, UR21 ;  /* 0x0000001500057c02 */ /* 0x000fee0008000f00 */
.L_x_204:
[----:B-1----:R1:W2:Y:S02]  /*ee70*/  SYNCS.PHASECHK.TRANS64.TRYWAIT P0, [R5+URZ+0x90], R6 ;  /* 0x00009006050075a7 */ /* 0x0022a400080011ff */
[----:B--2---:R-:W-:Y:S05]  /*ee80*/  @!P0 NANOSLEEP.SYNCS 0x989680 ;  /* 0x009896800000895d */ /* 0x004fea0003900000 */
[----:B------:R-:W2:Y:S02]  /*ee90*/  @!P0 SYNCS.PHASECHK.TRANS64 P0, [R5+URZ+0x90], R6 ;  /* 0x00009006050085a7 */ /* 0x000ea400080010ff */
[----:B--2---:R-:W-:Y:S05]  /*eea0*/  @!P0 BRA `(.L_x_204) ;  /* 0xfffffffc00f08947 */ /* 0x004fea000383ffff */
[----:B------:R-:W-:Y:S05]  /*eeb0*/  BRA `(.L_x_205) ;  /* 0xffffff5c00a47947 */ /* 0x000fea000383ffff */
.L_x_82:
[----:B------:R-:W-:Y:S07]  /*eec0*/  MOV R5, UR21 ;  /* 0x0000001500057c02 */ /* 0x000fee0008000f00 */
.L_x_206:
[----:B-1----:R1:W2:Y:S02]  /*eed0*/  SYNCS.PHASECHK.TRANS64.TRYWAIT P0, [R5+URZ+0x98], R6 ;  /* 0x00009806050075a7 */ /* 0x0022a400080011ff */
[----:B--2---:R-:W-:Y:S05]  /*eee0*/  @!P0 NANOSLEEP.SYNCS 0x989680 ;  /* 0x009896800000895d */ /* 0x004fea0003900000 */
[----:B------:R-:W2:Y:S02]  /*eef0*/  @!P0 SYNCS.PHASECHK.TRANS64 P0, [R5+URZ+0x98], R6 ;  /* 0x00009806050085a7 */ /* 0x000ea400080010ff */
[----:B--2---:R-:W-:Y:S05]  /*ef00*/  @!P0 BRA `(.L_x_206) ;  /* 0xfffffffc00f08947 */ /* 0x004fea000383ffff */
[----:B------:R-:W-:Y:S05]  /*ef10*/  BRA `(.L_x_207) ;  /* 0xffffff60005c7947 */ /* 0x000fea000383ffff */
.L_x_83:
[----:B------:R-:W-:Y:S07]  /*ef20*/  MOV R0, UR21 ;  /* 0x0000001500007c02 */ /* 0x000fee0008000f00 */
.L_x_208:
[----:B-1----:R1:W2:Y:S02]  /*ef30*/  SYNCS.PHASECHK.TRANS64.TRYWAIT P0, [R0+URZ+0x80], R7 ;  /* 0x00008007000075a7 */ /* 0x0022a400080011ff */
[----:B--2---:R-:W-:Y:S05]  /*ef40*/  @!P0 NANOSLEEP.SYNCS 0x989680 ;  /* 0x009896800000895d */ /* 0x004fea0003900000 */
[----:B------:R-:W2:Y:S02]  /*ef50*/  @!P0 SYNCS.PHASECHK.TRANS64 P0, [R0+URZ+0x80], R7 ;  /* 0x00008007000085a7 */ /* 0x000ea400080010ff */
[----:B--2---:R-:W-:Y:S05]  /*ef60*/  @!P0 BRA `(.L_x_208) ;  /* 0xfffffffc00f08947 */ /* 0x004fea000383ffff */
[----:B------:R-:W-:Y:S05]  /*ef70*/  BRA `(.L_x_209) ;  /* 0xffffff6000ec7947 */ /* 0x000fea000383ffff */
.L_x_84:
[----:B------:R-:W-:Y:S07]  /*ef80*/  MOV R0, UR21 ;  /* 0x0000001500007c02 */ /* 0x000fee0008000f00 */
.L_x_210:
[----:B-1----:R1:W2:Y:S02]  /*ef90*/  SYNCS.PHASECHK.TRANS64.TRYWAIT P0, [R0+URZ+0x88], R7 ;  /* 0x00008807000075a7 */ /* 0x0022a400080011ff */
[----:B--2---:R-:W-:Y:S05]  /*efa0*/  @!P0 NANOSLEEP.SYNCS 0x989680 ;  /* 0x009896800000895d */ /* 0x004fea0003900000 */
[----:B------:R-:W2:Y:S02]  /*efb0*/  @!P0 SYNCS.PHASECHK.TRANS64 P0, [R0+URZ+0x88], R7 ;  /* 0x00008807000085a7 */ /* 0x000ea400080010ff */
[----:B--2---:R-:W-:Y:S05]  /*efc0*/  @!P0 BRA `(.L_x_210) ;  /* 0xfffffffc00f08947 */ /* 0x004fea000383ffff */
[----:B------:R-:W-:Y:S05]  /*efd0*/  BRA `(.L_x_211) ;  /* 0xffffff6400747947 */ /* 0x000fea000383ffff */
.L_x_85:
[----:B------:R-:W-:Y:S07]  /*efe0*/  MOV R0, UR21 ;  /* 0x0000001500007c02 */ /* 0x000fee0008000f00 */
.L_x_212:
[----:B-1----:R1:W2:Y:S02]  /*eff0*/  SYNCS.PHASECHK.TRANS64.TRYWAIT P0, [R0+URZ+0x90], R7 ;  /* 0x00009007000075a7 */ /* 0x0022a400080011ff */
[----:B--2---:R-:W-:Y:S05]  /*f000*/  @!P0 NANOSLEEP.SYNCS 0x989680 ;  /* 0x009896800000895d */ /* 0x004fea0003900000 */
[----:B------:R-:W2:Y:S02]  /*f010*/  @!P0 SYNCS.PHASECHK.TRANS64 P0, [R0+URZ+0x90], R7 ;  /* 0x00009007000085a7 */ /* 0x000ea400080010ff */
[----:B--2---:R-:W-:Y:S05]  /*f020*/  @!P0 BRA `(.L_x_212) ;  /* 0xfffffffc00f08947 */ /* 0x004fea000383ffff */
[----:B------:R-:W-:Y:S05]  /*f030*/  BRA `(.L_x_213) ;  /* 0xffffff6800187947 */ /* 0x000fea000383ffff */
.L_x_86:
[----:B------:R-:W-:Y:S07]  /*f040*/  MOV R0, UR21 ;  /* 0x0000001500007c02 */ /* 0x000fee0008000f00 */
.L_x_214:
[----:B-1----:R1:W2:Y:S02]  /*f050*/  SYNCS.PHASECHK.TRANS64.TRYWAIT P0, [R0+URZ+0x98], R7 ;  /* 0x00009807000075a7 */ /* 0x0022a400080011ff */
[----:B--2---:R-:W-:Y:S05]  /*f060*/  @!P0 NANOSLEEP.SYNCS 0x989680 ;  /* 0x009896800000895d */ /* 0x004fea0003900000 */
[----:B------:R-:W2:Y:S02]  /*f070*/  @!P0 SYNCS.PHASECHK.TRANS64 P0, [R0+URZ+0x98], R7 ;  /* 0x00009807000085a7 */ /* 0x000ea400080010ff */
[----:B--2---:R-:W-:Y:S05]  /*f080*/  @!P0 BRA `(.L_x_214) ;  /* 0xfffffffc00f08947 */ /* 0x004fea000383ffff */
[----:B------:R-:W-:Y:S05]  /*f090*/  BRA `(.L_x_215) ;  /* 0xffffff6800bc7947 */ /* 0x000fea000383ffff */
.L_x_88:
[----:B-1----:R-:W-:-:S07]  /*f0a0*/  MOV R3, UR21 ;  /* 0x0000001500037c02 */ /* 0x002fce0008000f00 */
.L_x_216:
[----:B-1----:R1:W2:Y:S02]  /*f0b0*/  SYNCS.PHASECHK.TRANS64.TRYWAIT P0, [R3+URZ+0x80], R6 ;  /* 0x00008006030075a7 */ /* 0x0022a400080011ff */
[----:B--2---:R-:W-:Y:S05]  /*f0c0*/  @!P0 NANOSLEEP.SYNCS 0x989680 ;  /* 0x009896800000895d */ /* 0x004fea0003900000 */
[----:B------:R-:W2:Y:S02]  /*f0d0*/  @!P0 SYNCS.PHASECHK.TRANS64 P0, [R3+URZ+0x80], R6 ;  /* 0x00008006030085a7 */ /* 0x000ea400080010ff */
[----:B--2---:R-:W-:Y:S05]  /*f0e0*/  @!P0 BRA `(.L_x_216) ;  /* 0xfffffffc00f08947 */ /* 0x004fea000383ffff */
[----:B------:R-:W-:Y:S05]  /*f0f0*/  BRA `(.L_x_217) ;  /* 0xffffff6c00847947 */ /* 0x000fea000383ffff */
.L_x_89:
[----:B-1----:R-:W-:-:S07]  /*f100*/  MOV R3, UR21 ;  /* 0x0000001500037c02 */ /* 0x002fce0008000f00 */
.L_x_218:
[----:B-1----:R1:W2:Y:S02]  /*f110*/  SYNCS.PHASECHK.TRANS64.TRYWAIT P0, [R3+URZ+0x88], R6 ;  /* 0x00008806030075a7 */ /* 0x0022a400080011ff */
[----:B--2---:R-:W-:Y:S05]  /*f120*/  @!P0 NANOSLEEP.SYNCS 0x989680 ;  /* 0x009896800000895d */ /* 0x004fea0003900000 */
[----:B------:R-:W2:Y:S02]  /*f130*/  @!P0 SYNCS.PHASECHK.TRANS64 P0, [R3+URZ+0x88], R6 ;  /* 0x00008806030085a7 */ /* 0x000ea400080010ff */
[----:B--2---:R-:W-:Y:S05]  /*f140*/  @!P0 BRA `(.L_x_218) ;  /* 0xfffffffc00f08947 */ /* 0x004fea000383ffff */
[----:B------:R-:W-:Y:S05]  /*f150*/  BRA `(.L_x_219) ;  /* 0xffffff6c00747947 */ /* 0x000fea000383ffff */
.L_x_90:
[----:B-1----:R-:W-:-:S07]  /*f160*/  MOV R3, UR21 ;  /* 0x0000001500037c02 */ /* 0x002fce0008000f00 */
.L_x_220:
[----:B-1----:R1:W2:Y:S02]  /*f170*/  SYNCS.PHASECHK.TRANS64.TRYWAIT P0, [R3+URZ+0x90], R6 ;  /* 0x00009006030075a7 */ /* 0x0022a400080011ff */
[----:B--2---:R-:W-:Y:S05]  /*f180*/  @!P0 NANOSLEEP.SYNCS 0x989680 ;  /* 0x009896800000895d */ /* 0x004fea0003900000 */
[----:B------:R-:W2:Y:S02]  /*f190*/  @!P0 SYNCS.PHASECHK.TRANS64 P0, [R3+URZ+0x90], R6 ;  /* 0x00009006030085a7 */ /* 0x000ea400080010ff */
[----:B--2---:R-:W-:Y:S05]  /*f1a0*/  @!P0 BRA `(.L_x_220) ;  /* 0xfffffffc00f08947 */ /* 0x004fea000383ffff */
[----:B------:R-:W-:Y:S05]  /*f1b0*/  BRA `(.L_x_221) ;  /* 0xffffff6c00687947 */ /* 0x000fea000383ffff */
.L_x_92:
[----:B-1----:R1:W2:Y:S02]  /*f1c0*/  SYNCS.PHASECHK.TRANS64.TRYWAIT P0, [R0+URZ+0xb0], R3 ;  /* 0x0000b003000075a7 */ /* 0x0022a400080011ff */
[----:B--2---:R-:W-:Y:S05]  /*f1d0*/  @!P0 NANOSLEEP.SYNCS 0x989680 ;  /* 0x009896800000895d */ /* 0x004fea0003900000 */
[----:B------:R-:W2:Y:S02]  /*f1e0*/  @!P0 SYNCS.PHASECHK.TRANS64 P0, [R0+URZ+0xb0], R3 ;  /* 0x0000b003000085a7 */ /* 0x000ea400080010ff */
[----:B--2---:R-:W-:Y:S05]  /*f1f0*/  @!P0 BRA `(.L_x_92) ;  /* 0xfffffffc00f08947 */ /* 0x004fea000383ffff */
[----:B------:R-:W-:Y:S05]  /*f200*/  BRA `(.L_x_222) ;  /* 0xffffff70003c7947 */ /* 0x000fea000383ffff */
.L_x_103:
[----:B-1----:R-:W-:Y:S04]  /*f210*/  MOV R3, UR46 ;  /* 0x0000002e00037c02 */ /* 0x002fe80008000f00 */
[----:B------:R1:W3:Y:S03]  /*f220*/  SYNCS.PHASECHK.TRANS64.TRYWAIT P0, [R3+URZ+0x60], R4 ;  /* 0x00006004030075a7 */ /* 0x0002e600080011ff */
[----:B---3--:R-:W-:Y:S05]  /*f230*/  @!P0 NANOSLEEP.SYNCS 0x989680 ;  /* 0x009896800000895d */ /* 0x008fea0003900000 */
[----:B------:R-:W3:Y:S02]  /*f240*/  @!P0 SYNCS.PHASECHK.TRANS64 P0, [R3+URZ+0x60], R4 ;  /* 0x00006004030085a7 */ /* 0x000ee400080010ff */
[----:B---3--:R-:W-:Y:S05]  /*f250*/  @!P0 BRA `(.L_x_103) ;  /* 0xfffffffc00ec8947 */ /* 0x008fea000383ffff */
[----:B------:R-:W-:Y:S05]  /*f260*/  BRA `(.L_x_102) ;  /* 0xffffff80000c7947 */ /* 0x000fea000383ffff */
.L_x_105:
[----:B-1----:R-:W-:Y:S04]  /*f270*/  MOV R3, UR46 ;  /* 0x0000002e00037c02 */ /* 0x002fe80008000f00 */
[----:B------:R1:W4:Y:S03]  /*f280*/  SYNCS.PHASECHK.TRANS64.TRYWAIT P1, [R3+URZ+0xd0], R0 ;  /* 0x0000d000030075a7 */ /* 0x00032600080211ff */
[----:B----4-:R-:W-:Y:S05]  /*f290*/  @!P1 NANOSLEEP.SYNCS 0x989680 ;  /* 0x009896800000995d */ /* 0x010fea0003900000 */
[----:B------:R-:W4:Y:S02]  /*f2a0*/  @!P1 SYNCS.PHASECHK.TRANS64 P1, [R3+URZ+0xd0], R0 ;  /* 0x0000d000030095a7 */ /* 0x000f2400080210ff */
[----:B----4-:R-:W-:Y:S05]  /*f2b0*/  @!P1 BRA `(.L_x_105) ;  /* 0xfffffffc00ec9947 */ /* 0x010fea000383ffff */
[----:B------:R-:W-:Y:S05]  /*f2c0*/  BRA `(.L_x_104) ;  /* 0xffffff8000a47947 */ /* 0x000fea000383ffff */
.L_x_114:
[----:B-1----:R1:W2:Y:S02]  /*f2d0*/  SYNCS.PHASECHK.TRANS64.TRYWAIT P0, [R3+URZ+0x60], R0 ;  /* 0x00006000030075a7 */ /* 0x0022a400080011ff */
[----:B--2---:R-:W-:Y:S05]  /*f2e0*/  @!P0 NANOSLEEP.SYNCS 0x989680 ;  /* 0x009896800000895d */ /* 0x004fea0003900000 */
[----:B------:R-:W2:Y:S02]  /*f2f0*/  @!P0 SYNCS.PHASECHK.TRANS64 P0, [R3+URZ+0x60], R0 ;  /* 0x00006000030085a7 */ /* 0x000ea400080010ff */
[----:B--2---:R-:W-:Y:S05]  /*f300*/  @!P0 BRA `(.L_x_114) ;  /* 0xfffffffc00f08947 */ /* 0x004fea000383ffff */
[----:B------:R-:W-:Y:S05]  /*f310*/  BRA `(.L_x_113) ;  /* 0xffffff8c00807947 */ /* 0x000fea000383ffff */
.L_x_122:
[----:B-1----:R1:W2:Y:S02]  /*f320*/  SYNCS.PHASECHK.TRANS64.TRYWAIT P0, [R3+URZ+0x60], R6 ;  /* 0x00006006030075a7 */ /* 0x0022a400080011ff */
[----:B--2---:R-:W-:Y:S05]  /*f330*/  @!P0 NANOSLEEP.SYNCS 0x989680 ;  /* 0x009896800000895d */ /* 0x004fea0003900000 */
[----:B------:R-:W2:Y:S02]  /*f340*/  @!P0 SYNCS.PHASECHK.TRANS64 P0, [R3+URZ+0x60], R6 ;  /* 0x00006006030085a7 */ /* 0x000ea400080010ff */
[----:B--2---:R-:W-:Y:S05]  /*f350*/  @!P0 BRA `(.L_x_122) ;  /* 0xfffffffc00f08947 */ /* 0x004fea000383ffff */
[----:B------:R-:W-:Y:S05]  /*f360*/  BRA `(.L_x_121) ;  /* 0xffffff9800ec7947 */ /* 0x000fea000383ffff */
.L_x_130:
[----:B-1----:R1:W2:Y:S02]  /*f370*/  SYNCS.PHASECHK.TRANS64.TRYWAIT P0, [R3+URZ+0x60], R6 ;  /* 0x00006006030075a7 */ /* 0x0022a400080011ff */
[----:B--2---:R-:W-:Y:S05]  /*f380*/  @!P0 NANOSLEEP.SYNCS 0x989680 ;  /* 0x009896800000895d */ /* 0x004fea0003900000 */
[----:B------:R-:W2:Y:S02]  /*f390*/  @!P0 SYNCS.PHASECHK.TRANS64 P0, [R3+URZ+0x60], R6 ;  /* 0x00006006030085a7 */ /* 0x000ea400080010ff */
[----:B--2---:R-:W-:Y:S05]  /*f3a0*/  @!P0 BRA `(.L_x_130) ;  /* 0xfffffffc00f08947 */ /* 0x004fea000383ffff */
[----:B------:R-:W-:Y:S05]  /*f3b0*/  BRA `(.L_x_129) ;  /* 0xffffffa8005c7947 */ /* 0x000fea000383ffff */
.L_x_138:
[----:B-1----:R1:W2:Y:S02]  /*f3c0*/  SYNCS.PHASECHK.TRANS64.TRYWAIT P0, [R3+URZ+0x60], R6 ;  /* 0x00006006030075a7 */ /* 0x0022a400080011ff */
[----:B--2---:R-:W-:Y:S05]  /*f3d0*/  @!P0 NANOSLEEP.SYNCS 0x989680 ;  /* 0x009896800000895d */ /* 0x004fea0003900000 */
[----:B------:R-:W2:Y:S02]  /*f3e0*/  @!P0 SYNCS.PHASECHK.TRANS64 P0, [R3+URZ+0x60], R6 ;  /* 0x00006006030085a7 */ /* 0x000ea400080010ff */
[----:B--2---:R-:W-:Y:S05]  /*f3f0*/  @!P0 BRA `(.L_x_138) ;  /* 0xfffffffc00f08947 */ /* 0x004fea000383ffff */
[----:B------:R-:W-:Y:S05]  /*f400*/  BRA `(.L_x_137) ;  /* 0xffffffb400d47947 */ /* 0x000fea000383ffff */
.L_x_146:
[----:B-1----:R1:W2:Y:S02]  /*f410*/  SYNCS.PHASECHK.TRANS64.TRYWAIT P0, [R3+URZ+0x60], R6 ;  /* 0x00006006030075a7 */ /* 0x0022a400080011ff */
[----:B--2---:R-:W-:Y:S05]  /*f420*/  @!P0 NANOSLEEP.SYNCS 0x989680 ;  /* 0x009896800000895d */ /* 0x004fea0003900000 */
[----:B------:R-:W2:Y:S02]  /*f430*/  @!P0 SYNCS.PHASECHK.TRANS64 P0, [R3+URZ+0x60], R6 ;  /* 0x00006006030085a7 */ /* 0x000ea400080010ff */
[----:B--2---:R-:W-:Y:S05]  /*f440*/  @!P0 BRA `(.L_x_146) ;  /* 0xfffffffc00f08947 */ /* 0x004fea000383ffff */
[----:B------:R-:W-:Y:S05]  /*f450*/  BRA `(.L_x_145) ;  /* 0xffffffc400587947 */ /* 0x000fea000383ffff */
.L_x_154:
[----:B-1----:R1:W2:Y:S02]  /*f460*/  SYNCS.PHASECHK.TRANS64.TRYWAIT P0, [R3+URZ+0x60], R6 ;  /* 0x00006006030075a7 */ /* 0x0022a400080011ff */
[----:B--2---:R-:W-:Y:S05]  /*f470*/  @!P0 NANOSLEEP.SYNCS 0x989680 ;  /* 0x009896800000895d */ /* 0x004fea0003900000 */
[----:B------:R-:W2:Y:S02]  /*f480*/  @!P0 SYNCS.PHASECHK.TRANS64 P0, [R3+URZ+0x60], R6 ;  /* 0x00006006030085a7 */ /* 0x000ea400080010ff */
[----:B--2---:R-:W-:Y:S05]  /*f490*/  @!P0 BRA `(.L_x_154) ;  /* 0xfffffffc00f08947 */ /* 0x004fea000383ffff */
[----:B------:R-:W-:Y:S05]  /*f4a0*/  BRA `(.L_x_153) ;  /* 0xffffffd000d47947 */ /* 0x000fea000383ffff */
.L_x_162:
[----:B-1----:R1:W2:Y:S02]  /*f4b0*/  SYNCS.PHASECHK.TRANS64.TRYWAIT P0, [R3+URZ+0x60], R6 ;  /* 0x00006006030075a7 */ /* 0x0022a400080011ff */
[----:B--2---:R-:W-:Y:S05]  /*f4c0*/  @!P0 NANOSLEEP.SYNCS 0x989680 ;  /* 0x009896800000895d */ /* 0x004fea0003900000 */
[----:B------:R-:W2:Y:S02]  /*f4d0*/  @!P0 SYNCS.PHASECHK.TRANS64 P0, [R3+URZ+0x60], R6 ;  /* 0x00006006030085a7 */ /* 0x000ea400080010ff */
[----:B--2---:R-:W-:Y:S05]  /*f4e0*/  @!P0 BRA `(.L_x_162) ;  /* 0xfffffffc00f08947 */ /* 0x004fea000383ffff */
[----:B------:R-:W-:Y:S05]  /*f4f0*/  BRA `(.L_x_161) ;  /* 0xffffffe0004c7947 */ /* 0x000fea000383ffff */
        .weak           $__internal_0_$__cuda_sm10x_tcgen05_guardrail_trap_col_being_dealloced_not_returned_by_alloc
        .type           $__internal_0_$__cuda_sm10x_tcgen05_guardrail_trap_col_being_dealloced_not_returned_by_alloc,@function
        .size           $__internal_0_$__cuda_sm10x_tcgen05_guardrail_trap_col_being_dealloced_not_returned_by_alloc,($__internal_1_$__cuda_sm10x_tcgen05_guardrail_trap_phase_invalid_during_alloc - $__internal_0_$__cuda_sm10x_tcgen05_guardrail_trap_col_being_dealloced_not_returned_by_alloc)
$__internal_0_$__cuda_sm10x_tcgen05_guardrail_trap_col_being_dealloced_not_returned_by_alloc:
[----:B------:R-:W-:Y:S05]  /*f500*/  BPT.TRAP 0x1 ;  /* 0x000000040000795c */ /* 0x000fea0000300000 */
[----:B------:R-:W-:-:S04]  /*f510*/  HFMA2 R3, -RZ, RZ, 0, 0 ;  /* 0x00000000ff037431 */ /* 0x000fc800000001ff */
[----:B------:R-:W-:Y:S05]  /*f520*/  RET.REL.NODEC R2 `(_ZN7cutlass13device_kernelINS_4gemm6kernel13GemmUniversalIN4cute5tupleIJiiiiEEENS1_10collective13CollectiveMmaINS1_41MainloopSm100TmaUmmaWarpSpecializedSparseILi6ELi2ELi1ENS5_IJNS4_1CILi2EEENSA_ILi1EEESC_EEEEENS5_IJNSA_ILi256EEESF_NSA_ILi128EEEEEEaNS5_IJNS4_6LayoutINS5_IJiNS5_IJSB_iEEEiEEENS5_IJlNS5_IJSC_SB_EEElEEEEENSI_INS5_IJNS5_IJSG_iEEESO_iEEENS5_IJNS5_IJSG_NSA_ILi16384EEEEEENS5_IJSC_lEEElEEEEEEEEaNS5_IJlSC_lEEENS4_8TiledMMAINS4_8MMA_AtomIJNS4_28SM100_MMA_S8_2x1SM_SS_SPARSEIaaiLi256ELi256ELNS4_4UMMA5MajorE0ELS11_0ELNS10_8SaturateE0EEEEEENSI_INS5_IJSC_SC_SC_EEENS5_IJNSA_ILi0EEES16_S16_EEEEENS5_IJNS4_10UnderscoreES19_S19_EEEEENS4_18SM100_TMA_2SM_LOADENS4_14ComposedLayoutINS4_7SwizzleILi2ELi4ELi3EEENS4_25smem_sparse_ptr_flag_bitsILi2ELi8EEENSI_INS5_IJNS5_IJSC_NSA_ILi8EEEEEENS5_IJSB_NSA_ILi64EEEEEEEEENS5_IJNS5_IJS16_SG_EEESL_EEEEEEEvNS4_8identityES1C_NS1D_INS1E_ILi3ELi4ELi3EEENS4_18smem_ptr_flag_bitsILi8EEENSI_INS5_IJS1I_SG_EEENS5_IJSG_SC_EEEEEEEvS1R_EENS_8epilogue10collective18CollectiveEpilogueINS20_23Sm100TmaWarpSpecializedILi4ELi2ELi32ELb1ELb0EEEJNS5_IJSG_SF_SG_EEENS5_IJNSI_ISG_SC_EENSI_INSA_ILi32EEESC_EEEEEiNS5_IJSC_llEEEiS2A_NS20_6fusion15FusionCallbacksIS24_NS2B_17LinearCombinationIiiiiLNS_15FloatRoundStyleE2EEES25_S29_JEEENS4_5SM1004TMEM4LOAD26SM100_TMEM_LOAD_32dp32b32xENS4_13SM90_TMA_LOADENS1D_INS1E_ILi2ELi5ELi2EEENS1T_ILi32EEENSI_INS5_IJS27_NSA_ILi4EEEEEENS5_IJSC_S27_EEEEEEENS4_39AutoVectorizingCopyWithAssumedAlignmentILi128EEENS4_14SM90_TMA_STOREES2S_S2U_S2U_EEEvvEEEEvNT_6ParamsE) ;  /* 0xffffff0802b47950 */ /* 0x000fea0003c3ffff */
        .weak           $__internal_1_$__cuda_sm10x_tcgen05_guardrail_trap_phase_invalid_during_alloc
        .type           $__internal_1_$__cuda_sm10x_tcgen05_guardrail_trap_phase_invalid_during_alloc,@function
        .size           $__internal_1_$__cuda_sm10x_tcgen05_guardrail_trap_phase_invalid_during_alloc,($__internal_2_$__cuda_sm10x_tcgen05_guardrail_trap_unallocated_columns_being_dealloced - $__internal_1_$__cuda_sm10x_tcgen05_guardrail_trap_phase_invalid_during_alloc)
$__internal_1_$__cuda_sm10x_tcgen05_guardrail_trap_phase_invalid_during_alloc:
[----:B------:R-:W-:Y:S05]  /*f530*/  BPT.TRAP 0x1 ;  /* 0x000000040000795c */ /* 0x000fea0000300000 */
[----:B------:R-:W-:-:S04]  /*f540*/  MOV R5, 0x0 ;  /* 0x0000000000057802 */ /* 0x000fc80000000f00 */
[----:B------:R-:W-:Y:S05]  /*f550*/  RET.REL.NODEC R4 `(_ZN7cutlass13device_kernelINS_4gemm6kernel13GemmUniversalIN4cute5tupleIJiiiiEEENS1_10collective13CollectiveMmaINS1_41MainloopSm100TmaUmmaWarpSpecializedSparseILi6ELi2ELi1ENS5_IJNS4_1CILi2EEENSA_ILi1EEESC_EEEEENS5_IJNSA_ILi256EEESF_NSA_ILi128EEEEEEaNS5_IJNS4_6LayoutINS5_IJiNS5_IJSB_iEEEiEEENS5_IJlNS5_IJSC_SB_EEElEEEEENSI_INS5_IJNS5_IJSG_iEEESO_iEEENS5_IJNS5_IJSG_NSA_ILi16384EEEEEENS5_IJSC_lEEElEEEEEEEEaNS5_IJlSC_lEEENS4_8TiledMMAINS4_8MMA_AtomIJNS4_28SM100_MMA_S8_2x1SM_SS_SPARSEIaaiLi256ELi256ELNS4_4UMMA5MajorE0ELS11_0ELNS10_8SaturateE0EEEEEENSI_INS5_IJSC_SC_SC_EEENS5_IJNSA_ILi0EEES16_S16_EEEEENS5_IJNS4_10UnderscoreES19_S19_EEEEENS4_18SM100_TMA_2SM_LOADENS4_14ComposedLayoutINS4_7SwizzleILi2ELi4ELi3EEENS4_25smem_sparse_ptr_flag_bitsILi2ELi8EEENSI_INS5_IJNS5_IJSC_NSA_ILi8EEEEEENS5_IJSB_NSA_ILi64EEEEEEEEENS5_IJNS5_IJS16_SG_EEESL_EEEEEEEvNS4_8identityES1C_NS1D_INS1E_ILi3ELi4ELi3EEENS4_18smem_ptr_flag_bitsILi8EEENSI_INS5_IJS1I_SG_EEENS5_IJSG_SC_EEEEEEEvS1R_EENS_8epilogue10collective18CollectiveEpilogueINS20_23Sm100TmaWarpSpecializedILi4ELi2ELi32ELb1ELb0EEEJNS5_IJSG_SF_SG_EEENS5_IJNSI_ISG_SC_EENSI_INSA_ILi32EEESC_EEEEEiNS5_IJSC_llEEEiS2A_NS20_6fusion15FusionCallbacksIS24_NS2B_17LinearCombinationIiiiiLNS_15FloatRoundStyleE2EEES25_S29_JEEENS4_5SM1004TMEM4LOAD26SM100_TMEM_LOAD_32dp32b32xENS4_13SM90_TMA_LOADENS1D_INS1E_ILi2ELi5ELi2EEENS1T_ILi32EEENSI_INS5_IJS27_NSA_ILi4EEEEEENS5_IJSC_S27_EEEEEEENS4_39AutoVectorizingCopyWithAssumedAlignmentILi128EEENS4_14SM90_TMA_STOREES2S_S2U_S2U_EEEvvEEEEvNT_6ParamsE) ;  /* 0xffffff0804a87950 */ /* 0x000fea0003c3ffff */
        .weak           $__internal_2_$__cuda_sm10x_tcgen05_guardrail_trap_unallocated_columns_being_dealloced
        .type           $__internal_2_$__cuda_sm10x_tcgen05_guardrail_trap_unallocated_columns_being_dealloced,@function
        .size           $__internal_2_$__cuda_sm10x_tcgen05_guardrail_trap_unallocated_columns_being_dealloced,(.L_x_224 - $__internal_2_$__cuda_sm10x_tcgen05_guardrail_trap_unallocated_columns_being_dealloced)
$__internal_2_$__cuda_sm10x_tcgen05_guardrail_trap_unallocated_columns_being_dealloced:
[----:B------:R-:W-:Y:S05]  /*f560*/  BPT.TRAP 0x1 ;  /* 0x000000040000795c */ /* 0x000fea0000300000 */
[----:B------:R-:W-:-:S04]  /*f570*/  HFMA2 R3, -RZ, RZ, 0, 0 ;  /* 0x00000000ff037431 */ /* 0x000fc800000001ff */
[----:B------:R-:W-:Y:S05]  /*f580*/  RET.REL.NODEC R2 `(_ZN7cutlass13device_kernelINS_4gemm6kernel13GemmUniversalIN4cute5tupleIJiiiiEEENS1_10collective13CollectiveMmaINS1_41MainloopSm100TmaUmmaWarpSpecializedSparseILi6ELi2ELi1ENS5_IJNS4_1CILi2EEENSA_ILi1EEESC_EEEEENS5_IJNSA_ILi256EEESF_NSA_ILi128EEEEEEaNS5_IJNS4_6LayoutINS5_IJiNS5_IJSB_iEEEiEEENS5_IJlNS5_IJSC_SB_EEElEEEEENSI_INS5_IJNS5_IJSG_iEEESO_iEEENS5_IJNS5_IJSG_NSA_ILi16384EEEEEENS5_IJSC_lEEElEEEEEEEEaNS5_IJlSC_lEEENS4_8TiledMMAINS4_8MMA_AtomIJNS4_28SM100_MMA_S8_2x1SM_SS_SPARSEIaaiLi256ELi256ELNS4_4UMMA5MajorE0ELS11_0ELNS10_8SaturateE0EEEEEENSI_INS5_IJSC_SC_SC_EEENS5_IJNSA_ILi0EEES16_S16_EEEEENS5_IJNS4_10UnderscoreES19_S19_EEEEENS4_18SM100_TMA_2SM_LOADENS4_14ComposedLayoutINS4_7SwizzleILi2ELi4ELi3EEENS4_25smem_sparse_ptr_flag_bitsILi2ELi8EEENSI_INS5_IJNS5_IJSC_NSA_ILi8EEEEEENS5_IJSB_NSA_ILi64EEEEEEEEENS5_IJNS5_IJS16_SG_EEESL_EEEEEEEvNS4_8identityES1C_NS1D_INS1E_ILi3ELi4ELi3EEENS4_18smem_ptr_flag_bitsILi8EEENSI_INS5_IJS1I_SG_EEENS5_IJSG_SC_EEEEEEEvS1R_EENS_8epilogue10collective18CollectiveEpilogueINS20_23Sm100TmaWarpSpecializedILi4ELi2ELi32ELb1ELb0EEEJNS5_IJSG_SF_SG_EEENS5_IJNSI_ISG_SC_EENSI_INSA_ILi32EEESC_EEEEEiNS5_IJSC_llEEEiS2A_NS20_6fusion15FusionCallbacksIS24_NS2B_17LinearCombinationIiiiiLNS_15FloatRoundStyleE2EEES25_S29_JEEENS4_5SM1004TMEM4LOAD26SM100_TMEM_LOAD_32dp32b32xENS4_13SM90_TMA_LOADENS1D_INS1E_ILi2ELi5ELi2EEENS1T_ILi32EEENSI_INS5_IJS27_NSA_ILi4EEEEEENS5_IJSC_S27_EEEEEEENS4_39AutoVectorizingCopyWithAssumedAlignmentILi128EEENS4_14SM90_TMA_STOREES2S_S2U_S2U_EEEvvEEEEvNT_6ParamsE) ;  /* 0xffffff08029c7950 */ /* 0x000fea0003c3ffff */
.L_x_223:
[----:B------:R-:W-:-:S00]  /*f590*/  BRA `(.L_x_223) ;  /* 0xfffffffc00fc7947 */ /* 0x000fc0000383ffff */
[----:B------:R-:W-:-:S00]  /*f5a0*/  NOP ;  /* 0x0000000000007918 */ /* 0x000fc00000000000 */
        /* <DEDUP_REMOVED lines=13> */
.L_x_224:


//--------------------- .nv.global.init           --------------------------
	.section	.nv.global.init,"aw",@progbits
.nv.global.init:
	.type		$str$27,@object
	.size		$str$27,($str$28 - $str$27)
$str$27:
        /*0000*/ 	.byte	0x28, 0x61, 0x64, 0x64, 0x72, 0x65, 0x73, 0x73, 0x20, 0x26, 0x20, 0x6d, 0x61, 0x73, 0x6b, 0x29
        /*0010*/ 	.byte	0x20, 0x3d, 0x3d, 0x20, 0x30, 0x00
	.type		$str$28,@object
	.size		$str$28,($str$26 - $str$28)
$str$28:
        /*0016*/ 	.byte	0x2f, 0x74, 0x6d, 0x70, 0x2f, 0x63, 0x75, 0x74, 0x6c, 0x61, 0x73, 0x73, 0x5f, 0x73, 0x77, 0x65
        /*0026*/ 	.byte	0x65, 0x70, 0x5f, 0x73, 0x72, 0x63, 0x2f, 0x69, 0x6e, 0x63, 0x6c, 0x75, 0x64, 0x65, 0x2f, 0x63
        /*0036*/ 	.byte	0x75, 0x74, 0x65, 0x2f, 0x70, 0x6f, 0x69, 0x6e, 0x74, 0x65, 0x72, 0x5f, 0x66, 0x6c, 0x61, 0x67
        /*0046*/ 	.byte	0x67, 0x65, 0x64, 0x2e, 0x68, 0x70, 0x70, 0x00
	.type		$str$26,@object
	.size		$str$26,($str$25 - $str$26)
$str$26:
        /*004e*/ 	.byte	0x2f, 0x74, 0x6d, 0x70, 0x2f, 0x63, 0x75, 0x74, 0x6c, 0x61, 0x73, 0x73, 0x5f, 0x73, 0x77, 0x65
        /*005e*/ 	.byte	0x65, 0x70, 0x5f, 0x73, 0x72, 0x63, 0x2f, 0x69, 0x6e, 0x63, 0x6c, 0x75, 0x64, 0x65, 0x2f, 0x63
        /*006e*/ 	.byte	0x75, 0x74, 0x65, 0x2f, 0x61, 0x74, 0x6f, 0x6d, 0x2f, 0x63, 0x6f, 0x70, 0x79, 0x5f, 0x74, 0x72
        /*007e*/ 	.byte	0x61, 0x69, 0x74, 0x73, 0x5f, 0x73, 0x6d, 0x31, 0x30, 0x30, 0x2e, 0x68, 0x70, 0x70, 0x00
	.type		$str$25,@object
	.size		$str$25,(__unnamed_1 - $str$25)
$str$25:
        /*008d*/ 	.byte	0x28, 0x28, 0x75, 0x69, 0x6e, 0x74, 0x33, 0x32, 0x5f, 0x74, 0x28, 0x74, 0x68, 0x72, 0x65, 0x61
        /*009d*/ 	.byte	0x64, 0x49, 0x64, 0x78, 0x2e, 0x78, 0x29, 0x20, 0x2f, 0x20, 0x33, 0x32, 0x29, 0x20, 0x25, 0x20
        /*00ad*/ 	.byte	0x34, 0x29, 0x20, 0x3d, 0x3d, 0x20, 0x28, 0x28, 0x28, 0x74, 0x6d, 0x65, 0x6d, 0x5f, 0x61, 0x64
        /*00bd*/ 	.byte	0x64, 0x72, 0x20, 0x3e, 0x3e, 0x20, 0x31, 0x36, 0x29, 0x20, 0x2f, 0x20, 0x33, 0x32, 0x29, 0x20
        /*00cd*/ 	.byte	0x25, 0x20, 0x34, 0x29, 0x00
	.type		__unnamed_1,@object
	.size		__unnamed_1,(__unnamed_2 - __unnamed_1)
__unnamed_1:
        /*00d2*/ 	.byte	0x61, 0x75, 0x74, 0x6f, 0x20, 0x63, 0x75, 0x74, 0x65, 0x3a, 0x3a, 0x61, 0x73, 0x5f, 0x70, 0x6f
        /* <DEDUP_REMOVED lines=24> */
        /*0262*/ 	.byte	0x3e, 0x5d, 0x00
	.type		__unnamed_2,@object
	.size		__unnamed_2,(.L_2 - __unnamed_2)
__unnamed_2:
        /* <DEDUP_REMOVED lines=42> */
        /*0505*/ 	.byte	0x3e, 0x3e, 0x3e, 0x3e, 0x5d, 0x00
.L_2:


//--------------------- .nv.shared._ZN7cutlass13device_kernelINS_4gemm6kernel13GemmUniversalIN4cute5tupleIJiiiiEEENS1_10collective13CollectiveMmaINS1_41MainloopSm100TmaUmmaWarpSpecializedSparseILi6ELi2ELi1ENS5_IJNS4_1CILi2EEENSA_ILi1EEESC_EEEEENS5_IJNSA_ILi256EEESF_NSA_ILi128EEEEEEaNS5_IJNS4_6LayoutINS5_IJiNS5_IJSB_iEEEiEEENS5_IJlNS5_IJSC_SB_EEElEEEEENSI_INS5_IJNS5_IJSG_iEEESO_iEEENS5_IJNS5_IJSG_NSA_ILi16384EEEEEENS5_IJSC_lEEElEEEEEEEEaNS5_IJlSC_lEEENS4_8TiledMMAINS4_8MMA_AtomIJNS4_28SM100_MMA_S8_2x1SM_SS_SPARSEIaaiLi256ELi256ELNS4_4UMMA5MajorE0ELS11_0ELNS10_8SaturateE0EEEEEENSI_INS5_IJSC_SC_SC_EEENS5_IJNSA_ILi0EEES16_S16_EEEEENS5_IJNS4_10UnderscoreES19_S19_EEEEENS4_18SM100_TMA_2SM_LOADENS4_14ComposedLayoutINS4_7SwizzleILi2ELi4ELi3EEENS4_25smem_sparse_ptr_flag_bitsILi2ELi8EEENSI_INS5_IJNS5_IJSC_NSA_ILi8EEEEEENS5_IJSB_NSA_ILi64EEEEEEEEENS5_IJNS5_IJS16_SG_EEESL_EEEEEEEvNS4_8identityES1C_NS1D_INS1E_ILi3ELi4ELi3EEENS4_18smem_ptr_flag_bitsILi8EEENSI_INS5_IJS1I_SG_EEENS5_IJSG_SC_EEEEEEEvS1R_EENS_8epilogue10collective18CollectiveEpilogueINS20_23Sm100TmaWarpSpecializedILi4ELi2ELi32ELb1ELb0EEEJNS5_IJSG_SF_SG_EEENS5_IJNSI_ISG_SC_EENSI_INSA_ILi32EEESC_EEEEEiNS5_IJSC_llEEEiS2A_NS20_6fusion15FusionCallbacksIS24_NS2B_17LinearCombinationIiiiiLNS_15FloatRoundStyleE2EEES25_S29_JEEENS4_5SM1004TMEM4LOAD26SM100_TMEM_LOAD_32dp32b32xENS4_13SM90_TMA_LOADENS1D_INS1E_ILi2ELi5ELi2EEENS1T_ILi32EEENSI_INS5_IJS27_NSA_ILi4EEEEEENS5_IJSC_S27_EEEEEEENS4_39AutoVectorizingCopyWithAssumedAlignmentILi128EEENS4_14SM90_TMA_STOREES2S_S2U_S2U_EEEvvEEEEvNT_6ParamsE --------------------------
	.section	.nv.shared._ZN7cutlass13device_kernelINS_4gemm6kernel13GemmUniversalIN4cute5tupleIJiiiiEEENS1_10collective13CollectiveMmaINS1_41MainloopSm100TmaUmmaWarpSpecializedSparseILi6ELi2ELi1ENS5_IJNS4_1CILi2EEENSA_ILi1EEESC_EEEEENS5_IJNSA_ILi256EEESF_NSA_ILi128EEEEEEaNS5_IJNS4_6LayoutINS5_IJiNS5_IJSB_iEEEiEEENS5_IJlNS5_IJSC_SB_EEElEEEEENSI_INS5_IJNS5_IJSG_iEEESO_iEEENS5_IJNS5_IJSG_NSA_ILi16384EEEEEENS5_IJSC_lEEElEEEEEEEEaNS5_IJlSC_lEEENS4_8TiledMMAINS4_8MMA_AtomIJNS4_28SM100_MMA_S8_2x1SM_SS_SPARSEIaaiLi256ELi256ELNS4_4UMMA5MajorE0ELS11_0ELNS10_8SaturateE0EEEEEENSI_INS5_IJSC_SC_SC_EEENS5_IJNSA_ILi0EEES16_S16_EEEEENS5_IJNS4_10UnderscoreES19_S19_EEEEENS4_18SM100_TMA_2SM_LOADENS4_14ComposedLayoutINS4_7SwizzleILi2ELi4ELi3EEENS4_25smem_sparse_ptr_flag_bitsILi2ELi8EEENSI_INS5_IJNS5_IJSC_NSA_ILi8EEEEEENS5_IJSB_NSA_ILi64EEEEEEEEENS5_IJNS5_IJS16_SG_EEESL_EEEEEEEvNS4_8identityES1C_NS1D_INS1E_ILi3ELi4ELi3EEENS4_18smem_ptr_flag_bitsILi8EEENSI_INS5_IJS1I_SG_EEENS5_IJSG_SC_EEEEEEEvS1R_EENS_8epilogue10collective18CollectiveEpilogueINS20_23Sm100TmaWarpSpecializedILi4ELi2ELi32ELb1ELb0EEEJNS5_IJSG_SF_SG_EEENS5_IJNSI_ISG_SC_EENSI_INSA_ILi32EEESC_EEEEEiNS5_IJSC_llEEEiS2A_NS20_6fusion15FusionCallbacksIS24_NS2B_17LinearCombinationIiiiiLNS_15FloatRoundStyleE2EEES25_S29_JEEENS4_5SM1004TMEM4LOAD26SM100_TMEM_LOAD_32dp32b32xENS4_13SM90_TMA_LOADENS1D_INS1E_ILi2ELi5ELi2EEENS1T_ILi32EEENSI_INS5_IJS27_NSA_ILi4EEEEEENS5_IJSC_S27_EEEEEEENS4_39AutoVectorizingCopyWithAssumedAlignmentILi128EEENS4_14SM90_TMA_STOREES2S_S2U_S2U_EEEvvEEEEvNT_6ParamsE,"aw",@nobits
	.sectionflags	@""
	.align	16
	.zero		1024


//--------------------- .nv.shared.reserved.0     --------------------------
	.section	.nv.shared.reserved.0,"aw",@nobits
	.weak		__nv_reservedSMEM_offset_0_alias
	.size		__nv_reservedSMEM_offset_0_alias, 0, 64
	.other		__nv_reservedSMEM_offset_0_alias,@"STO_CUDA_RESERVED_SHARED STV_DEFAULT"
__nv_reservedSMEM_offset_0_alias:
	.zero		0
.nv.shared.reserved.0:
	.zero		64
	.weak		__nv_reservedSMEM_tcgen05_partition
	.type		__nv_reservedSMEM_tcgen05_partition,@object
	.size		__nv_reservedSMEM_tcgen05_partition,(.L_0 - __nv_reservedSMEM_tcgen05_partition)
__nv_reservedSMEM_tcgen05_partition:
	.zero		32
.L_0:


//--------------------- .nv.global                --------------------------
	.section	.nv.global,"aw",@nobits
.nv.global:
	.type		_ZN39_INTERNAL_0f7bb3af_4_k_cu_34439086_33874cute1_E,@object
	.size		_ZN39_INTERNAL_0f7bb3af_4_k_cu_34439086_33874cute1_E,(_ZN39_INTERNAL_0f7bb3af_4_k_cu_34439086_33874cuda3std3__45__cpo6cbeginE - _ZN39_INTERNAL_0f7bb3af_4_k_cu_34439086_33874cute1_E)
_ZN39_INTERNAL_0f7bb3af_4_k_cu_34439086_33874cute1_E:
	.zero		1
	.type		_ZN39_INTERNAL_0f7bb3af_4_k_cu_34439086_33874cuda3std3__45__cpo6cbeginE,@object
	.size		_ZN39_INTERNAL_0f7bb3af_4_k_cu_34439086_33874cuda3std3__45__cpo6cbeginE,(_ZN39_INTERNAL_0f7bb3af_4_k_cu_34439086_33874cuda3std3__48in_placeE - _ZN39_INTERNAL_0f7bb3af_4_k_cu_34439086_33874cuda3std3__45__cpo6cbeginE)
_ZN39_INTERNAL_0f7bb3af_4_k_cu_34439086_33874cuda3std3__45__cpo6cbeginE:
	.zero		1
	.type		_ZN39_INTERNAL_0f7bb3af_4_k_cu_34439086_33874cuda3std3__48in_placeE,@object
	.size		_ZN39_INTERNAL_0f7bb3af_4_k_cu_34439086_33874cuda3std3__48in_placeE,(_ZN39_INTERNAL_0f7bb3af_4_k_cu_34439086_33874cuda3std6ranges3__45__cpo9iter_moveE - _ZN39_INTERNAL_0f7bb3af_4_k_cu_34439086_33874cuda3std3__48in_placeE)
_ZN39_INTERNAL_0f7bb3af_4_k_cu_34439086_33874cuda3std3__48in_placeE:
	.zero		1
	.type		_ZN39_INTERNAL_0f7bb3af_4_k_cu_34439086_33874cuda3std6ranges3__45__cpo9iter_moveE,@object
	.size		_ZN39_INTERNAL_0f7bb3af_4_k_cu_34439086_33874cuda3std6ranges3__45__cpo9iter_moveE,(_ZN39_INTERNAL_0f7bb3af_4_k_cu_34439086_33874cuda3std3__45__cpo5beginE - _ZN39_INTERNAL_0f7bb3af_4_k_cu_34439086_33874cuda3std6ranges3__45__cpo9iter_moveE)
_ZN39_INTERNAL_0f7bb3af_4_k_cu_34439086_33874cuda3std6ranges3__45__cpo9iter_moveE:
	.zero		1
	.type		_ZN39_INTERNAL_0f7bb3af_4_k_cu_34439086_33874cuda3std3__45__cpo5beginE,@object
	.size		_ZN39_INTERNAL_0f7bb3af_4_k_cu_34439086_33874cuda3std3__45__cpo5beginE,(_ZN39_INTERNAL_0f7bb3af_4_k_cu_34439086_33874cuda3std3__441_GLOBAL__N__0f7bb3af_4_k_cu_34439086_33876ignoreE - _ZN39_INTERNAL_0f7bb3af_4_k_cu_34439086_33874cuda3std3__45__cpo5beginE)
_ZN39_INTERNAL_0f7bb3af_4_k_cu_34439086_33874cuda3std3__45__cpo5beginE:
	.zero		1
	.type		_ZN39_INTERNAL_0f7bb3af_4_k_cu_34439086_33874cuda3std3__441_GLOBAL__N__0f7bb3af_4_k_cu_34439086_33876ignoreE,@object
	.size		_ZN39_INTERNAL_0f7bb3af_4_k_cu_34439086_33874cuda3std3__441_GLOBAL__N__0f7bb3af_4_k_cu_34439086_33876ignoreE,(_ZN39_INTERNAL_0f7bb3af_4_k_cu_34439086_33874cute7productE - _ZN39_INTERNAL_0f7bb3af_4_k_cu_34439086_33874cuda3std3__441_GLOBAL__N__0f7bb3af_4_k_cu_34439086_33876ignoreE)
_ZN39_INTERNAL_0f7bb3af_4_k_cu_34439086_33874cuda3std3__441_GLOBAL__N__0f7bb3af_4_k_cu_34439086_33876ignoreE:
	.zero		1
	.type		_ZN39_INTERNAL_0f7bb3af_4_k_cu_34439086_33874cute7productE,@object
	.size		_ZN39_INTERNAL_0f7bb3af_4_k_cu_34439086_33874cute7productE,(_ZN39_INTERNAL_0f7bb3af_4_k_cu_34439086_33874cuda3std3__45__cpo3endE - _ZN39_INTERNAL_0f7bb3af_4_k_cu_34439086_33874cute7productE)
_ZN39_INTERNAL_0f7bb3af_4_k_cu_34439086_33874cute7productE:
	.zero		1
	.type		_ZN39_INTERNAL_0f7bb3af_4_k_cu_34439086_33874cuda3std3__45__cpo3endE,@object
	.size		_ZN39_INTERNAL_0f7bb3af_4_k_cu_34439086_33874cuda3std3__45__cpo3endE,(_ZN39_INTERNAL_0f7bb3af_4_k_cu_34439086_33874cuda3std3__419piecewise_constructE - _ZN39_INTERNAL_0f7bb3af_4_k_cu_34439086_33874cuda3std3__45__cpo3endE)
_ZN39_INTERNAL_0f7bb3af_4_k_cu_34439086_33874cuda3std3__45__cpo3endE:
	.zero		1
	.type		_ZN39_INTERNAL_0f7bb3af_4_k_cu_34439086_33874cuda3std3__419piecewise_constructE,@object
	.size		_ZN39_INTERNAL_0f7bb3af_4_k_cu_34439086_33874cuda3std3__419piecewise_constructE,(_ZN39_INTERNAL_0f7bb3af_4_k_cu_34439086_33874cuda3std3__45__cpo4cendE - _ZN39_INTERNAL_0f7bb3af_4_k_cu_34439086_33874cuda3std3__419piecewise_constructE)
_ZN39_INTERNAL_0f7bb3af_4_k_cu_34439086_33874cuda3std3__419piecewise_constructE:
	.zero		1
	.type		_ZN39_INTERNAL_0f7bb3af_4_k_cu_34439086_33874cuda3std3__45__cpo4cendE,@object
	.size		_ZN39_INTERNAL_0f7bb3af_4_k_cu_34439086_33874cuda3std3__45__cpo4cendE,(_ZN39_INTERNAL_0f7bb3af_4_k_cu_34439086_33874cuda3std6ranges3__45__cpo4swapE - _ZN39_INTERNAL_0f7bb3af_4_k_cu_34439086_33874cuda3std3__45__cpo4cendE)
_ZN39_INTERNAL_0f7bb3af_4_k_cu_34439086_33874cuda3std3__45__cpo4cendE:
	.zero		1
	.type		_ZN39_INTERNAL_0f7bb3af_4_k_cu_34439086_33874cuda3std6ranges3__45__cpo4swapE,@object
	.size		_ZN39_INTERNAL_0f7bb3af_4_k_cu_34439086_33874cuda3std6ranges3__45__cpo4swapE,(.L_10 - _ZN39_INTERNAL_0f7bb3af_4_k_cu_34439086_33874cuda3std6ranges3__45__cpo4swapE)
_ZN39_INTERNAL_0f7bb3af_4_k_cu_34439086_33874cuda3std6ranges3__45__cpo4swapE:
	.zero		1
.L_10:


//--------------------- .nv.constant0._ZN7cutlass13device_kernelINS_4gemm6kernel13GemmUniversalIN4cute5tupleIJiiiiEEENS1_10collective13CollectiveMmaINS1_41MainloopSm100TmaUmmaWarpSpecializedSparseILi6ELi2ELi1ENS5_IJNS4_1CILi2EEENSA_ILi1EEESC_EEEEENS5_IJNSA_ILi256EEESF_NSA_ILi128EEEEEEaNS5_IJNS4_6LayoutINS5_IJiNS5_IJSB_iEEEiEEENS5_IJlNS5_IJSC_SB_EEElEEEEENSI_INS5_IJNS5_IJSG_iEEESO_iEEENS5_IJNS5_IJSG_NSA_ILi16384EEEEEENS5_IJSC_lEEElEEEEEEEEaNS5_IJlSC_lEEENS4_8TiledMMAINS4_8MMA_AtomIJNS4_28SM100_MMA_S8_2x1SM_SS_SPARSEIaaiLi256ELi256ELNS4_4UMMA5MajorE0ELS11_0ELNS10_8SaturateE0EEEEEENSI_INS5_IJSC_SC_SC_EEENS5_IJNSA_ILi0EEES16_S16_EEEEENS5_IJNS4_10UnderscoreES19_S19_EEEEENS4_18SM100_TMA_2SM_LOADENS4_14ComposedLayoutINS4_7SwizzleILi2ELi4ELi3EEENS4_25smem_sparse_ptr_flag_bitsILi2ELi8EEENSI_INS5_IJNS5_IJSC_NSA_ILi8EEEEEENS5_IJSB_NSA_ILi64EEEEEEEEENS5_IJNS5_IJS16_SG_EEESL_EEEEEEEvNS4_8identityES1C_NS1D_INS1E_ILi3ELi4ELi3EEENS4_18smem_ptr_flag_bitsILi8EEENSI_INS5_IJS1I_SG_EEENS5_IJSG_SC_EEEEEEEvS1R_EENS_8epilogue10collective18CollectiveEpilogueINS20_23Sm100TmaWarpSpecializedILi4ELi2ELi32ELb1ELb0EEEJNS5_IJSG_SF_SG_EEENS5_IJNSI_ISG_SC_EENSI_INSA_ILi32EEESC_EEEEEiNS5_IJSC_llEEEiS2A_NS20_6fusion15FusionCallbacksIS24_NS2B_17LinearCombinationIiiiiLNS_15FloatRoundStyleE2EEES25_S29_JEEENS4_5SM1004TMEM4LOAD26SM100_TMEM_LOAD_32dp32b32xENS4_13SM90_TMA_LOADENS1D_INS1E_ILi2ELi5ELi2EEENS1T_ILi32EEENSI_INS5_IJS27_NSA_ILi4EEEEEENS5_IJSC_S27_EEEEEEENS4_39AutoVectorizingCopyWithAssumedAlignmentILi128EEENS4_14SM90_TMA_STOREES2S_S2U_S2U_EEEvvEEEEvNT_6ParamsE --------------------------
	.section	.nv.constant0._ZN7cutlass13device_kernelINS_4gemm6kernel13GemmUniversalIN4cute5tupleIJiiiiEEENS1_10collective13CollectiveMmaINS1_41MainloopSm100TmaUmmaWarpSpecializedSparseILi6ELi2ELi1ENS5_IJNS4_1CILi2EEENSA_ILi1EEESC_EEEEENS5_IJNSA_ILi256EEESF_NSA_ILi128EEEEEEaNS5_IJNS4_6LayoutINS5_IJiNS5_IJSB_iEEEiEEENS5_IJlNS5_IJSC_SB_EEElEEEEENSI_INS5_IJNS5_IJSG_iEEESO_iEEENS5_IJNS5_IJSG_NSA_ILi16384EEEEEENS5_IJSC_lEEElEEEEEEEEaNS5_IJlSC_lEEENS4_8TiledMMAINS4_8MMA_AtomIJNS4_28SM100_MMA_S8_2x1SM_SS_SPARSEIaaiLi256ELi256ELNS4_4UMMA5MajorE0ELS11_0ELNS10_8SaturateE0EEEEEENSI_INS5_IJSC_SC_SC_EEENS5_IJNSA_ILi0EEES16_S16_EEEEENS5_IJNS4_10UnderscoreES19_S19_EEEEENS4_18SM100_TMA_2SM_LOADENS4_14ComposedLayoutINS4_7SwizzleILi2ELi4ELi3EEENS4_25smem_sparse_ptr_flag_bitsILi2ELi8EEENSI_INS5_IJNS5_IJSC_NSA_ILi8EEEEEENS5_IJSB_NSA_ILi64EEEEEEEEENS5_IJNS5_IJS16_SG_EEESL_EEEEEEEvNS4_8identityES1C_NS1D_INS1E_ILi3ELi4ELi3EEENS4_18smem_ptr_flag_bitsILi8EEENSI_INS5_IJS1I_SG_EEENS5_IJSG_SC_EEEEEEEvS1R_EENS_8epilogue10collective18CollectiveEpilogueINS20_23Sm100TmaWarpSpecializedILi4ELi2ELi32ELb1ELb0EEEJNS5_IJSG_SF_SG_EEENS5_IJNSI_ISG_SC_EENSI_INSA_ILi32EEESC_EEEEEiNS5_IJSC_llEEEiS2A_NS20_6fusion15FusionCallbacksIS24_NS2B_17LinearCombinationIiiiiLNS_15FloatRoundStyleE2EEES25_S29_JEEENS4_5SM1004TMEM4LOAD26SM100_TMEM_LOAD_32dp32b32xENS4_13SM90_TMA_LOADENS1D_INS1E_ILi2ELi5ELi2EEENS1T_ILi32EEENSI_INS5_IJS27_NSA_ILi4EEEEEENS5_IJSC_S27_EEEEEEENS4_39AutoVectorizingCopyWithAssumedAlignmentILi128EEENS4_14SM90_TMA_STOREES2S_S2U_S2U_EEEvvEEEEvNT_6ParamsE,"a",@progbits
	.sectionflags	@""
	.align	4
.nv.constant0._ZN7cutlass13device_kernelINS_4gemm6kernel13GemmUniversalIN4cute5tupleIJiiiiEEENS1_10collective13CollectiveMmaINS1_41MainloopSm100TmaUmmaWarpSpecializedSparseILi6ELi2ELi1ENS5_IJNS4_1CILi2EEENSA_ILi1EEESC_EEEEENS5_IJNSA_ILi256EEESF_NSA_ILi128EEEEEEaNS5_IJNS4_6LayoutINS5_IJiNS5_IJSB_iEEEiEEENS5_IJlNS5_IJSC_SB_EEElEEEEENSI_INS5_IJNS5_IJSG_iEEESO_iEEENS5_IJNS5_IJSG_NSA_ILi16384EEEEEENS5_IJSC_lEEElEEEEEEEEaNS5_IJlSC_lEEENS4_8TiledMMAINS4_8MMA_AtomIJNS4_28SM100_MMA_S8_2x1SM_SS_SPARSEIaaiLi256ELi256ELNS4_4UMMA5MajorE0ELS11_0ELNS10_8SaturateE0EEEEEENSI_INS5_IJSC_SC_SC_EEENS5_IJNSA_ILi0EEES16_S16_EEEEENS5_IJNS4_10UnderscoreES19_S19_EEEEENS4_18SM100_TMA_2SM_LOADENS4_14ComposedLayoutINS4_7SwizzleILi2ELi4ELi3EEENS4_25smem_sparse_ptr_flag_bitsILi2ELi8EEENSI_INS5_IJNS5_IJSC_NSA_ILi8EEEEEENS5_IJSB_NSA_ILi64EEEEEEEEENS5_IJNS5_IJS16_SG_EEESL_EEEEEEEvNS4_8identityES1C_NS1D_INS1E_ILi3ELi4ELi3EEENS4_18smem_ptr_flag_bitsILi8EEENSI_INS5_IJS1I_SG_EEENS5_IJSG_SC_EEEEEEEvS1R_EENS_8epilogue10collective18CollectiveEpilogueINS20_23Sm100TmaWarpSpecializedILi4ELi2ELi32ELb1ELb0EEEJNS5_IJSG_SF_SG_EEENS5_IJNSI_ISG_SC_EENSI_INSA_ILi32EEESC_EEEEEiNS5_IJSC_llEEEiS2A_NS20_6fusion15FusionCallbacksIS24_NS2B_17LinearCombinationIiiiiLNS_15FloatRoundStyleE2EEES25_S29_JEEENS4_5SM1004TMEM4LOAD26SM100_TMEM_LOAD_32dp32b32xENS4_13SM90_TMA_LOADENS1D_INS1E_ILi2ELi5ELi2EEENS1T_ILi32EEENSI_INS5_IJS27_NSA_ILi4EEEEEENS5_IJSC_S27_EEEEEEENS4_39AutoVectorizingCopyWithAssumedAlignmentILi128EEENS4_14SM90_TMA_STOREES2S_S2U_S2U_EEEvvEEEEvNT_6ParamsE:
	.zero		3456


//--------------------- SYMBOLS --------------------------

	.type		.nv.reservedSmem.offset0,@object
	.size		.nv.reservedSmem.offset0,0x4
	.type		.nv.reservedSmem.cap,@object
	.size		.nv.reservedSmem.cap,0x4
	.type		__assertfail,@function
